// auto-generated by cutlass_sweep.gemm — config: {"arch": "sm_90", "cluster_m": 2, "cluster_n": 1, "dtype": "bf16", "dtype_b": "bf16", "layout": "nt", "stages": 0, "tile_k": 64, "tile_m": 192, "tile_n": 96}
#include "cutlass/cutlass.h"
#include "cutlass/gemm/collective/collective_builder.hpp"
#include "cutlass/gemm/device/gemm_universal_adapter.h"
#include "cutlass/gemm/kernel/gemm_universal.hpp"
#include "cutlass/epilogue/collective/collective_builder.hpp"

using ElemA = cutlass::bfloat16_t;
using ElemB = cutlass::bfloat16_t;
using ElemCD = cutlass::bfloat16_t;
using Acc  = float;
using TileShape    = cute::Shape<cute::_192, cute::_96, cute::_64>;
using ClusterShape = cute::Shape<cute::_2, cute::_1, cute::_1>;

using CollectiveEpilogue = typename cutlass::epilogue::collective::CollectiveBuilder<
    cutlass::arch::Sm90, cutlass::arch::OpClassTensorOp,
    TileShape, ClusterShape,
    cutlass::epilogue::collective::EpilogueTileAuto,
    Acc, Acc,
    ElemCD, cutlass::layout::RowMajor, 128 / cutlass::sizeof_bits<ElemCD>::value,
    ElemCD, cutlass::layout::RowMajor, 128 / cutlass::sizeof_bits<ElemCD>::value,
    cutlass::epilogue::collective::EpilogueScheduleAuto
  >::CollectiveOp;

using CollectiveMainloop = typename cutlass::gemm::collective::CollectiveBuilder<
    cutlass::arch::Sm90, cutlass::arch::OpClassTensorOp,
    ElemA, cutlass::layout::RowMajor, 128 / cutlass::sizeof_bits<ElemA>::value,
    ElemB, cutlass::layout::ColumnMajor, 128 / cutlass::sizeof_bits<ElemB>::value,
    Acc,
    TileShape, ClusterShape,
    cutlass::gemm::collective::StageCountAutoCarveout<static_cast<int>(sizeof(typename CollectiveEpilogue::SharedStorage))>,
    cutlass::gemm::collective::KernelScheduleAuto
  >::CollectiveOp;

using GemmKernel = cutlass::gemm::kernel::GemmUniversal<
    cute::Shape<int,int,int,int>,
    CollectiveMainloop,
    CollectiveEpilogue
>;
using Gemm = cutlass::gemm::device::GemmUniversalAdapter<GemmKernel>;

// Force the device kernel symbol into the cubin without needing a host main.
auto* _anchor = &cutlass::device_kernel<GemmKernel>;


// ===== COMPILED SASS (sm_90a) =====

	.target	sm_90a

	.elftype	@"ET_EXEC"


//--------------------- .note.nv.tkinfo           --------------------------
	.section	.note.nv.tkinfo,"",@"SHT_NOTE"
	.sectionflags	@"SHF_NOTE_NV_TKINFO"
	.tkinfo
        /*0018*/ 	.word	0x00000002
        /*0030*/ 	.string	""
        /*0030*/ 	.string	"ptxas"
        /*0030*/ 	.string	"Cuda compilation tools, release 13.0, V13.0.88"
        /*0030*/ 	.string	"Build cuda_13.0.r13.0/compiler.36424714_0"
        /*0030*/ 	.string	"-arch sm_90a -m 64 "



//--------------------- .note.nv.cuinfo           --------------------------
	.section	.note.nv.cuinfo,"",@"SHT_NOTE"
	.sectionflags	@"SHF_NOTE_NV_CUINFO"
        /*0018*/ 	.short	0x0002
        /*001a*/ 	.short	0x005a
        /*001c*/ 	.short	0x0082
	.zero		2


//--------------------- .nv.info                  --------------------------
	.section	.nv.info,"",@"SHT_CUDA_INFO"
	.align	4


	//----- nvinfo : EIATTR_REGCOUNT
	.align		4
        /*0000*/ 	.byte	0x04, 0x2f
        /*0002*/ 	.short	(.L_15 - .L_14)
	.align		4
.L_14:
        /*0004*/ 	.word	index@(_ZN7cutlass13device_kernelINS_4gemm6kernel13GemmUniversalIN4cute5tupleIJiiiiEEENS1_10collective13CollectiveMmaINS1_34MainloopSm90TmaGmmaWarpSpecializedILi6ENS5_IJNS4_1CILi2EEENSA_ILi1EEESC_EEENS1_35KernelTmaWarpSpecializedCooperativeEEENS5_IJNSA_ILi192EEENSA_ILi96EEENSA_ILi64EEEEEENS_10bfloat16_tENS5_IJlSC_lEEESK_SL_NS4_8TiledMMAINS4_8MMA_AtomIJNS4_4SM904GMMA27MMA_64x96x16_F32BF16BF16_SSILNSP_5MajorE0ELSR_0ELNSP_7ScaleInE1ELSS_1EEEEEENS4_6LayoutISD_NS5_IJSC_NSA_ILi0EEESW_EEEEENS5_IJNS4_10UnderscoreESZ_SZ_EEEEENS4_13SM90_TMA_LOADENS4_14ComposedLayoutINS4_7SwizzleILi3ELi4ELi3EEENS4_18smem_ptr_flag_bitsILi16EEENSV_INS5_IJNSA_ILi8EEESI_EEENS5_IJSI_SC_EEEEEEEvNS4_8identityENS4_23SM90_TMA_LOAD_MULTICASTES1C_vS1D_EENS_8epilogue10collective6detail29Sm90TmaWarpSpecializedAdapterINS1H_15DefaultEpilogueISK_SL_SL_NS1G_6thread17LinearCombinationISK_Li1EffLNS1L_9ScaleType4KindE0ELNS_15FloatRoundStyleE2ESK_EENS1_15EpilogueDefaultEEEEEvvEEEEvNT_6ParamsE)
        /*0008*/ 	.word	0x000000a8


	//----- nvinfo : EIATTR_FRAME_SIZE
	.align		4
.L_15:
        /*000c*/ 	.byte	0x04, 0x11
        /*000e*/ 	.short	(.L_17 - .L_16)
	.align		4
.L_16:
        /*0010*/ 	.word	index@(_ZN7cutlass13device_kernelINS_4gemm6kernel13GemmUniversalIN4cute5tupleIJiiiiEEENS1_10collective13CollectiveMmaINS1_34MainloopSm90TmaGmmaWarpSpecializedILi6ENS5_IJNS4_1CILi2EEENSA_ILi1EEESC_EEENS1_35KernelTmaWarpSpecializedCooperativeEEENS5_IJNSA_ILi192EEENSA_ILi96EEENSA_ILi64EEEEEENS_10bfloat16_tENS5_IJlSC_lEEESK_SL_NS4_8TiledMMAINS4_8MMA_AtomIJNS4_4SM904GMMA27MMA_64x96x16_F32BF16BF16_SSILNSP_5MajorE0ELSR_0ELNSP_7ScaleInE1ELSS_1EEEEEENS4_6LayoutISD_NS5_IJSC_NSA_ILi0EEESW_EEEEENS5_IJNS4_10UnderscoreESZ_SZ_EEEEENS4_13SM90_TMA_LOADENS4_14ComposedLayoutINS4_7SwizzleILi3ELi4ELi3EEENS4_18smem_ptr_flag_bitsILi16EEENSV_INS5_IJNSA_ILi8EEESI_EEENS5_IJSI_SC_EEEEEEEvNS4_8identityENS4_23SM90_TMA_LOAD_MULTICASTES1C_vS1D_EENS_8epilogue10collective6detail29Sm90TmaWarpSpecializedAdapterINS1H_15DefaultEpilogueISK_SL_SL_NS1G_6thread17LinearCombinationISK_Li1EffLNS1L_9ScaleType4KindE0ELNS_15FloatRoundStyleE2ESK_EENS1_15EpilogueDefaultEEEEEvvEEEEvNT_6ParamsE)
        /*0014*/ 	.word	0x00000000


	//----- nvinfo : EIATTR_MIN_STACK_SIZE
	.align		4
.L_17:
        /*0018*/ 	.byte	0x04, 0x12
        /*001a*/ 	.short	(.L_19 - .L_18)
	.align		4
.L_18:
        /*001c*/ 	.word	index@(_ZN7cutlass13device_kernelINS_4gemm6kernel13GemmUniversalIN4cute5tupleIJiiiiEEENS1_10collective13CollectiveMmaINS1_34MainloopSm90TmaGmmaWarpSpecializedILi6ENS5_IJNS4_1CILi2EEENSA_ILi1EEESC_EEENS1_35KernelTmaWarpSpecializedCooperativeEEENS5_IJNSA_ILi192EEENSA_ILi96EEENSA_ILi64EEEEEENS_10bfloat16_tENS5_IJlSC_lEEESK_SL_NS4_8TiledMMAINS4_8MMA_AtomIJNS4_4SM904GMMA27MMA_64x96x16_F32BF16BF16_SSILNSP_5MajorE0ELSR_0ELNSP_7ScaleInE1ELSS_1EEEEEENS4_6LayoutISD_NS5_IJSC_NSA_ILi0EEESW_EEEEENS5_IJNS4_10UnderscoreESZ_SZ_EEEEENS4_13SM90_TMA_LOADENS4_14ComposedLayoutINS4_7SwizzleILi3ELi4ELi3EEENS4_18smem_ptr_flag_bitsILi16EEENSV_INS5_IJNSA_ILi8EEESI_EEENS5_IJSI_SC_EEEEEEEvNS4_8identityENS4_23SM90_TMA_LOAD_MULTICASTES1C_vS1D_EENS_8epilogue10collective6detail29Sm90TmaWarpSpecializedAdapterINS1H_15DefaultEpilogueISK_SL_SL_NS1G_6thread17LinearCombinationISK_Li1EffLNS1L_9ScaleType4KindE0ELNS_15FloatRoundStyleE2ESK_EENS1_15EpilogueDefaultEEEEEvvEEEEvNT_6ParamsE)
        /*0020*/ 	.word	0x00000000
.L_19:


//--------------------- .nv.compat                --------------------------
	.section	.nv.compat,"",@"SHT_CUDA_COMPAT_INFO"
	.align	4
        /*0000*/ 	.byte	0x02, 0x09, 0x01, 0x00, 0x02, 0x02, 0x04, 0x00, 0x02, 0x05, 0x05, 0x00, 0x03, 0x07, 0x01, 0x01
        /*0010*/ 	.byte	0x02, 0x03, 0x01, 0x00, 0x02, 0x06, 0x01, 0x00, 0x04, 0x0b, 0x08, 0x00, 0x00, 0x00, 0x00, 0x00
        /*0020*/ 	.byte	0x00, 0x00, 0x00, 0x00


//--------------------- .nv.info._ZN7cutlass13device_kernelINS_4gemm6kernel13GemmUniversalIN4cute5tupleIJiiiiEEENS1_10collective13CollectiveMmaINS1_34MainloopSm90TmaGmmaWarpSpecializedILi6ENS5_IJNS4_1CILi2EEENSA_ILi1EEESC_EEENS1_35KernelTmaWarpSpecializedCooperativeEEENS5_IJNSA_ILi192EEENSA_ILi96EEENSA_ILi64EEEEEENS_10bfloat16_tENS5_IJlSC_lEEESK_SL_NS4_8TiledMMAINS4_8MMA_AtomIJNS4_4SM904GMMA27MMA_64x96x16_F32BF16BF16_SSILNSP_5MajorE0ELSR_0ELNSP_7ScaleInE1ELSS_1EEEEEENS4_6LayoutISD_NS5_IJSC_NSA_ILi0EEESW_EEEEENS5_IJNS4_10UnderscoreESZ_SZ_EEEEENS4_13SM90_TMA_LOADENS4_14ComposedLayoutINS4_7SwizzleILi3ELi4ELi3EEENS4_18smem_ptr_flag_bitsILi16EEENSV_INS5_IJNSA_ILi8EEESI_EEENS5_IJSI_SC_EEEEEEEvNS4_8identityENS4_23SM90_TMA_LOAD_MULTICASTES1C_vS1D_EENS_8epilogue10collective6detail29Sm90TmaWarpSpecializedAdapterINS1H_15DefaultEpilogueISK_SL_SL_NS1G_6thread17LinearCombinationISK_Li1EffLNS1L_9ScaleType4KindE0ELNS_15FloatRoundStyleE2ESK_EENS1_15EpilogueDefaultEEEEEvvEEEEvNT_6ParamsE --------------------------
	.section	.nv.info._ZN7cutlass13device_kernelINS_4gemm6kernel13GemmUniversalIN4cute5tupleIJiiiiEEENS1_10collective13CollectiveMmaINS1_34MainloopSm90TmaGmmaWarpSpecializedILi6ENS5_IJNS4_1CILi2EEENSA_ILi1EEESC_EEENS1_35KernelTmaWarpSpecializedCooperativeEEENS5_IJNSA_ILi192EEENSA_ILi96EEENSA_ILi64EEEEEENS_10bfloat16_tENS5_IJlSC_lEEESK_SL_NS4_8TiledMMAINS4_8MMA_AtomIJNS4_4SM904GMMA27MMA_64x96x16_F32BF16BF16_SSILNSP_5MajorE0ELSR_0ELNSP_7ScaleInE1ELSS_1EEEEEENS4_6LayoutISD_NS5_IJSC_NSA_ILi0EEESW_EEEEENS5_IJNS4_10UnderscoreESZ_SZ_EEEEENS4_13SM90_TMA_LOADENS4_14ComposedLayoutINS4_7SwizzleILi3ELi4ELi3EEENS4_18smem_ptr_flag_bitsILi16EEENSV_INS5_IJNSA_ILi8EEESI_EEENS5_IJSI_SC_EEEEEEEvNS4_8identityENS4_23SM90_TMA_LOAD_MULTICASTES1C_vS1D_EENS_8epilogue10collective6detail29Sm90TmaWarpSpecializedAdapterINS1H_15DefaultEpilogueISK_SL_SL_NS1G_6thread17LinearCombinationISK_Li1EffLNS1L_9ScaleType4KindE0ELNS_15FloatRoundStyleE2ESK_EENS1_15EpilogueDefaultEEEEEvvEEEEvNT_6ParamsE,"",@"SHT_CUDA_INFO"
	.sectionflags	@""
	.align	4


	//----- nvinfo : EIATTR_CUDA_API_VERSION
	.align		4
        /*0000*/ 	.byte	0x04, 0x37
        /*0002*/ 	.short	(.L_21 - .L_20)
.L_20:
        /*0004*/ 	.word	0x00000082


	//----- nvinfo : EIATTR_KPARAM_INFO
	.align		4
.L_21:
        /*0008*/ 	.byte	0x04, 0x17
        /*000a*/ 	.short	(.L_23 - .L_22)
.L_22:
        /*000c*/ 	.word	0x00000000
        /*0010*/ 	.short	0x0000
        /*0012*/ 	.short	0x0070
        /*0014*/ 	.byte	0x00, 0xf0, 0x01, 0x10


	//----- nvinfo : EIATTR_SPARSE_MMA_MASK
	.align		4
.L_23:
        /*0018*/ 	.byte	0x03, 0x50
        /*001a*/ 	.short	0x0000


	//----- nvinfo : EIATTR_MAXREG_COUNT
	.align		4
        /*001c*/ 	.byte	0x03, 0x1b
        /*001e*/ 	.short	0x00a8


	//----- nvinfo : EIATTR_NUM_BARRIERS
	.align		4
        /*0020*/ 	.byte	0x02, 0x4c
        /*0022*/ 	.byte	0x01
	.zero		1


	//----- nvinfo : EIATTR_EXTERNS
	.align		4
        /*0024*/ 	.byte	0x04, 0x0f
        /*0026*/ 	.short	(.L_25 - .L_24)


	//   ....[0]....
	.align		4
.L_24:
        /*0028*/ 	.word	index@(__assertfail)


	//----- nvinfo : EIATTR_MERCURY_ISA_VERSION
	.align		4
.L_25:
        /*002c*/ 	.byte	0x03, 0x5f
        /*002e*/ 	.short	0x0101


	//----- nvinfo : EIATTR_INT_WARP_WIDE_INSTR_OFFSETS
	.align		4
        /*0030*/ 	.byte	0x04, 0x31
        /*0032*/ 	.short	(.L_27 - .L_26)


	//   ....[0]....
.L_26:
        /*0034*/ 	.word	0x000004c0


	//   ....[1]....
        /*0038*/ 	.word	0x000004f0


	//   ....[2]....
        /*003c*/ 	.word	0x000006c0


	//   ....[3]....
        /*0040*/ 	.word	0x000021d0


	//----- nvinfo : EIATTR_COOP_GROUP_MASK_REGIDS
	.align		4
.L_27:
        /*0044*/ 	.byte	0x04, 0x29
        /*0046*/ 	.short	(.L_29 - .L_28)


	//   ....[0]....
.L_28:
        /*0048*/ 	.word	0xffffffff


	//   ....[1]....
        /*004c*/ 	.word	0xffffffff


	//   ....[2]....
        /*0050*/ 	.word	0xffffffff


	//   ....[3]....
        /*0054*/ 	.word	0xffffffff


	//   ....[4]....
        /*0058*/ 	.word	0xffffffff


	//   ....[5]....
        /*005c*/ 	.word	0xffffffff


	//----- nvinfo : EIATTR_COOP_GROUP_INSTR_OFFSETS
	.align		4
.L_29:
        /*0060*/ 	.byte	0x04, 0x28
        /*0062*/ 	.short	(.L_31 - .L_30)


	//   ....[0]....
.L_30:
        /*0064*/ 	.word	0x00000060


	//   ....[1]....
        /*0068*/ 	.word	0x00000070


	//   ....[2]....
        /*006c*/ 	.word	0x00000130


	//   ....[3]....
        /*0070*/ 	.word	0x00000310


	//   ....[4]....
        /*0074*/ 	.word	0x00000840


	//   ....[5]....
        /*0078*/ 	.word	0x000014d0


	//----- nvinfo : EIATTR_REG_RECONFIG
	.align		4
.L_31:
        /*007c*/ 	.byte	0x01, 0x54
	.zero		2


	//----- nvinfo : EIATTR_SYSCALL_OFFSETS
	.align		4
        /*0080*/ 	.byte	0x04, 0x46
        /*0082*/ 	.short	(.L_33 - .L_32)


	//   ....[0]....
.L_32:
        /*0084*/ 	.word	0x000016c0


	//----- nvinfo : EIATTR_MBARRIER_INSTR_OFFSETS
	.align		4
.L_33:
        /*0088*/ 	.byte	0x04, 0x39
        /*008a*/ 	.short	(.L_35 - .L_34)


	//   ....[0]....
.L_34:
        /*008c*/ 	.word	0x00000230
        /*0090*/ 	.word	0x000000ff
        /*0094*/ 	.word	0x00000000
        /*0098*/ 	.short	0x0100
        /*009a*/ 	.byte	0x08
	.zero		1


	//   ....[1]....
        /*009c*/ 	.word	0x00000240
        /*00a0*/ 	.word	0x000000ff
        /*00a4*/ 	.word	0x00000030
        /*00a8*/ 	.short	0x0100
        /*00aa*/ 	.byte	0x08
	.zero		1


	//   ....[2]....
        /*00ac*/ 	.word	0x00000250
        /*00b0*/ 	.word	0x000000ff
        /*00b4*/ 	.word	0x00000008
        /*00b8*/ 	.short	0x0100
        /*00ba*/ 	.byte	0x08
	.zero		1


	//   ....[3]....
        /*00bc*/ 	.word	0x00000260
        /*00c0*/ 	.word	0x000000ff
        /*00c4*/ 	.word	0x00000038
        /*00c8*/ 	.short	0x0100
        /*00ca*/ 	.byte	0x08
	.zero		1


	//   ....[4]....
        /*00cc*/ 	.word	0x00000270
        /*00d0*/ 	.word	0x000000ff
        /*00d4*/ 	.word	0x00000010
        /*00d8*/ 	.short	0x0100
        /*00da*/ 	.byte	0x08
	.zero		1


	//   ....[5]....
        /*00dc*/ 	.word	0x00000280
        /*00e0*/ 	.word	0x000000ff
        /*00e4*/ 	.word	0x00000040
        /*00e8*/ 	.short	0x0100
        /*00ea*/ 	.byte	0x08
	.zero		1


	//   ....[6]....
        /*00ec*/ 	.word	0x00000290
        /*00f0*/ 	.word	0x000000ff
        /*00f4*/ 	.word	0x00000018
        /*00f8*/ 	.short	0x0100
        /*00fa*/ 	.byte	0x08
	.zero		1


	//   ....[7]....
        /*00fc*/ 	.word	0x000002a0
        /*0100*/ 	.word	0x000000ff
        /*0104*/ 	.word	0x00000048
        /*0108*/ 	.short	0x0100
        /*010a*/ 	.byte	0x08
	.zero		1


	//   ....[8]....
        /*010c*/ 	.word	0x000002b0
        /*0110*/ 	.word	0x000000ff
        /*0114*/ 	.word	0x00000020
        /*0118*/ 	.short	0x0100
        /*011a*/ 	.byte	0x08
	.zero		1


	//   ....[9]....
        /*011c*/ 	.word	0x000002c0
        /*0120*/ 	.word	0x000000ff
        /*0124*/ 	.word	0x00000050
        /*0128*/ 	.short	0x0100
        /*012a*/ 	.byte	0x08
	.zero		1


	//   ....[10]....
        /*012c*/ 	.word	0x000002d0
        /*0130*/ 	.word	0x000000ff
        /*0134*/ 	.word	0x00000028
        /*0138*/ 	.short	0x0100
        /*013a*/ 	.byte	0x08
	.zero		1


	//   ....[11]....
        /*013c*/ 	.word	0x000002e0
        /*0140*/ 	.word	0x000000ff
        /*0144*/ 	.word	0x00000058
        /*0148*/ 	.short	0x0100
        /*014a*/ 	.byte	0x08
	.zero		1


	//   ....[12]....
        /*014c*/ 	.word	0x00000750
        /*0150*/ 	.word	0x000000ff
        /*0154*/ 	.word	0x00000070
        /*0158*/ 	.short	0x0100
        /*015a*/ 	.byte	0x06
	.zero		1


	//   ....[13]....
        /*015c*/ 	.word	0x000007e0
        /*0160*/ 	.word	0x000000ff
        /*0164*/ 	.word	0x00000078
        /*0168*/ 	.short	0x0100
        /*016a*/ 	.byte	0x06
	.zero		1


	//   ....[14]....
        /*016c*/ 	.word	0x00001780
        /*0170*/ 	.word	0x00000003
        /*0174*/ 	.word	0x00000000
        /*0178*/ 	.short	0x010a
        /*017a*/ 	.byte	0x3f
	.zero		1


	//   ....[15]....
        /*017c*/ 	.word	0x000017e0
        /*0180*/ 	.word	0x00000003
        /*0184*/ 	.word	0x00000000
        /*0188*/ 	.short	0x010a
        /*018a*/ 	.byte	0x3f
	.zero		1


	//   ....[16]....
        /*018c*/ 	.word	0x00001ca0
        /*0190*/ 	.word	0x00000005
        /*0194*/ 	.word	0x00000000
        /*0198*/ 	.short	0x010a
        /*019a*/ 	.byte	0x3f
	.zero		1


	//   ....[17]....
        /*019c*/ 	.word	0x00001ce0
        /*01a0*/ 	.word	0x00000005
        /*01a4*/ 	.word	0x00000000
        /*01a8*/ 	.short	0x010a
        /*01aa*/ 	.byte	0x3f
	.zero		1


	//   ....[18]....
        /*01ac*/ 	.word	0x00002080
        /*01b0*/ 	.word	0x00000005
        /*01b4*/ 	.word	0x00000000
        /*01b8*/ 	.short	0x0101
        /*01ba*/ 	.byte	0x3f
	.zero		1


	//   ....[19]....
        /*01bc*/ 	.word	0x00002270
        /*01c0*/ 	.word	0x00000003
        /*01c4*/ 	.word	0x00000000
        /*01c8*/ 	.short	0x0101
        /*01ca*/ 	.byte	0x3f
	.zero		1


	//   ....[20]....
        /*01cc*/ 	.word	0x00009760
        /*01d0*/ 	.word	0x00000015
        /*01d4*/ 	.word	0x00000030
        /*01d8*/ 	.short	0x010a
        /*01da*/ 	.byte	0x3f
	.zero		1


	//   ....[21]....
        /*01dc*/ 	.word	0x00009af0
        /*01e0*/ 	.word	0x00000006
        /*01e4*/ 	.word	0x00000078
        /*01e8*/ 	.short	0x0101
        /*01ea*/ 	.byte	0x3f
	.zero		1


	//   ....[22]....
        /*01ec*/ 	.word	0x0000a230
        /*01f0*/ 	.word	0x00000007
        /*01f4*/ 	.word	0x00000000
        /*01f8*/ 	.short	0x010a
        /*01fa*/ 	.byte	0x3f
	.zero		1


	//   ....[23]....
        /*01fc*/ 	.word	0x0000a2b0
        /*0200*/ 	.word	0x00000006
        /*0204*/ 	.word	0x00000000
        /*0208*/ 	.short	0x010a
        /*020a*/ 	.byte	0x3f
	.zero		1


	//   ....[24]....
        /*020c*/ 	.word	0x0000a340
        /*0210*/ 	.word	0x00000007
        /*0214*/ 	.word	0x00000000
        /*0218*/ 	.short	0x010a
        /*021a*/ 	.byte	0x3f
	.zero		1


	//   ....[25]....
        /*021c*/ 	.word	0x0000a3d0
        /*0220*/ 	.word	0x00000006
        /*0224*/ 	.word	0x00000000
        /*0228*/ 	.short	0x010a
        /*022a*/ 	.byte	0x3f
	.zero		1


	//   ....[26]....
        /*022c*/ 	.word	0x0000a460
        /*0230*/ 	.word	0x00000007
        /*0234*/ 	.word	0x00000000
        /*0238*/ 	.short	0x010a
        /*023a*/ 	.byte	0x3f
	.zero		1


	//   ....[27]....
        /*023c*/ 	.word	0x0000a4f0
        /*0240*/ 	.word	0x00000005
        /*0244*/ 	.word	0x00000000
        /*0248*/ 	.short	0x010a
        /*024a*/ 	.byte	0x3f
	.zero		1


	//   ....[28]....
        /*024c*/ 	.word	0x0000a550
        /*0250*/ 	.word	0x00000003
        /*0254*/ 	.word	0x00000000
        /*0258*/ 	.short	0x010a
        /*025a*/ 	.byte	0x3f
	.zero		1


	//   ....[29]....
        /*025c*/ 	.word	0x0000a5a0
        /*0260*/ 	.word	0x00000005
        /*0264*/ 	.word	0x00000000
        /*0268*/ 	.short	0x010a
        /*026a*/ 	.byte	0x3f
	.zero		1


	//   ....[30]....
        /*026c*/ 	.word	0x0000a670
        /*0270*/ 	.word	0x00000015
        /*0274*/ 	.word	0x00000030
        /*0278*/ 	.short	0x010a
        /*027a*/ 	.byte	0x3f
	.zero		1


	//   ....[31]....
        /*027c*/ 	.word	0x0000a740
        /*0280*/ 	.word	0x00000007
        /*0284*/ 	.word	0x00000000
        /*0288*/ 	.short	0x010a
        /*028a*/ 	.byte	0x3f
	.zero		1


	//   ....[32]....
        /*028c*/ 	.word	0x0000a790
        /*0290*/ 	.word	0x00000006
        /*0294*/ 	.word	0x00000000
        /*0298*/ 	.short	0x010a
        /*029a*/ 	.byte	0x3f
	.zero		1


	//   ....[33]....
        /*029c*/ 	.word	0x0000a7e0
        /*02a0*/ 	.word	0x00000007
        /*02a4*/ 	.word	0x00000000
        /*02a8*/ 	.short	0x010a
        /*02aa*/ 	.byte	0x3f
	.zero		1


	//   ....[34]....
        /*02ac*/ 	.word	0x0000a830
        /*02b0*/ 	.word	0x00000006
        /*02b4*/ 	.word	0x00000000
        /*02b8*/ 	.short	0x010a
        /*02ba*/ 	.byte	0x3f
	.zero		1


	//   ....[35]....
        /*02bc*/ 	.word	0x0000a880
        /*02c0*/ 	.word	0x00000007
        /*02c4*/ 	.word	0x00000000
        /*02c8*/ 	.short	0x010a
        /*02ca*/ 	.byte	0x3f
	.zero		1


	//----- nvinfo : EIATTR_NUM_MBARRIERS
	.align		4
.L_35:
        /*02cc*/ 	.byte	0x03, 0x38
        /*02ce*/ 	.short	0x000e


	//----- nvinfo : EIATTR_EXIT_INSTR_OFFSETS
	.align		4
        /*02d0*/ 	.byte	0x04, 0x1c
        /*02d2*/ 	.short	(.L_37 - .L_36)


	//   ....[0]....
.L_36:
        /*02d4*/ 	.word	0x00000a10


	//   ....[1]....
        /*02d8*/ 	.word	0x00001230


	//   ....[2]....
        /*02dc*/ 	.word	0x00008f00


	//   ....[3]....
        /*02e0*/ 	.word	0x00009460


	//   ....[4]....
        /*02e4*/ 	.word	0x0000a540


	//----- nvinfo : EIATTR_MAX_THREADS
	.align		4
.L_37:
        /*02e8*/ 	.byte	0x04, 0x05
        /*02ea*/ 	.short	(.L_39 - .L_38)
.L_38:
        /*02ec*/ 	.word	0x00000180
        /*02f0*/ 	.word	0x00000001
        /*02f4*/ 	.word	0x00000001


	//----- nvinfo : EIATTR_CRS_STACK_SIZE
	.align		4
.L_39:
        /*02f8*/ 	.byte	0x04, 0x1e
        /*02fa*/ 	.short	(.L_41 - .L_40)
.L_40:
        /*02fc*/ 	.word	0x00000000


	//----- nvinfo : EIATTR_CBANK_PARAM_SIZE
	.align		4
.L_41:
        /*0300*/ 	.byte	0x03, 0x19
        /*0302*/ 	.short	0x0470


	//----- nvinfo : EIATTR_PARAM_CBANK
	.align		4
        /*0304*/ 	.byte	0x04, 0x0a
        /*0306*/ 	.short	(.L_43 - .L_42)
	.align		4
.L_42:
        /*0308*/ 	.word	index@(.nv.constant0._ZN7cutlass13device_kernelINS_4gemm6kernel13GemmUniversalIN4cute5tupleIJiiiiEEENS1_10collective13CollectiveMmaINS1_34MainloopSm90TmaGmmaWarpSpecializedILi6ENS5_IJNS4_1CILi2EEENSA_ILi1EEESC_EEENS1_35KernelTmaWarpSpecializedCooperativeEEENS5_IJNSA_ILi192EEENSA_ILi96EEENSA_ILi64EEEEEENS_10bfloat16_tENS5_IJlSC_lEEESK_SL_NS4_8TiledMMAINS4_8MMA_AtomIJNS4_4SM904GMMA27MMA_64x96x16_F32BF16BF16_SSILNSP_5MajorE0ELSR_0ELNSP_7ScaleInE1ELSS_1EEEEEENS4_6LayoutISD_NS5_IJSC_NSA_ILi0EEESW_EEEEENS5_IJNS4_10UnderscoreESZ_SZ_EEEEENS4_13SM90_TMA_LOADENS4_14ComposedLayoutINS4_7SwizzleILi3ELi4ELi3EEENS4_18smem_ptr_flag_bitsILi16EEENSV_INS5_IJNSA_ILi8EEESI_EEENS5_IJSI_SC_EEEEEEEvNS4_8identityENS4_23SM90_TMA_LOAD_MULTICASTES1C_vS1D_EENS_8epilogue10collective6detail29Sm90TmaWarpSpecializedAdapterINS1H_15DefaultEpilogueISK_SL_SL_NS1G_6thread17LinearCombinationISK_Li1EffLNS1L_9ScaleType4KindE0ELNS_15FloatRoundStyleE2ESK_EENS1_15EpilogueDefaultEEEEEvvEEEEvNT_6ParamsE)
        /*030c*/ 	.short	0x0210
        /*030e*/ 	.short	0x0470


	//----- nvinfo : EIATTR_SW_WAR
	.align		4
.L_43:
        /*0310*/ 	.byte	0x04, 0x36
        /*0312*/ 	.short	(.L_45 - .L_44)
.L_44:
        /*0314*/ 	.word	0x00000008
.L_45:


//--------------------- .nv.callgraph             --------------------------
	.section	.nv.callgraph,"",@"SHT_CUDA_CALLGRAPH"
	.align	4
	.sectionentsize	8
	.align		4
        /*0000*/ 	.word	0x00000000
	.align		4
        /*0004*/ 	.word	0xffffffff
	.align		4
        /*0008*/ 	.word	index@(_ZN7cutlass13device_kernelINS_4gemm6kernel13GemmUniversalIN4cute5tupleIJiiiiEEENS1_10collective13CollectiveMmaINS1_34MainloopSm90TmaGmmaWarpSpecializedILi6ENS5_IJNS4_1CILi2EEENSA_ILi1EEESC_EEENS1_35KernelTmaWarpSpecializedCooperativeEEENS5_IJNSA_ILi192EEENSA_ILi96EEENSA_ILi64EEEEEENS_10bfloat16_tENS5_IJlSC_lEEESK_SL_NS4_8TiledMMAINS4_8MMA_AtomIJNS4_4SM904GMMA27MMA_64x96x16_F32BF16BF16_SSILNSP_5MajorE0ELSR_0ELNSP_7ScaleInE1ELSS_1EEEEEENS4_6LayoutISD_NS5_IJSC_NSA_ILi0EEESW_EEEEENS5_IJNS4_10UnderscoreESZ_SZ_EEEEENS4_13SM90_TMA_LOADENS4_14ComposedLayoutINS4_7SwizzleILi3ELi4ELi3EEENS4_18smem_ptr_flag_bitsILi16EEENSV_INS5_IJNSA_ILi8EEESI_EEENS5_IJSI_SC_EEEEEEEvNS4_8identityENS4_23SM90_TMA_LOAD_MULTICASTES1C_vS1D_EENS_8epilogue10collective6detail29Sm90TmaWarpSpecializedAdapterINS1H_15DefaultEpilogueISK_SL_SL_NS1G_6thread17LinearCombinationISK_Li1EffLNS1L_9ScaleType4KindE0ELNS_15FloatRoundStyleE2ESK_EENS1_15EpilogueDefaultEEEEEvvEEEEvNT_6ParamsE)
	.align		4
        /*000c*/ 	.word	index@(__assertfail)
	.align		4
        /*0010*/ 	.word	0x00000000
	.align		4
        /*0014*/ 	.word	0xfffffffe
	.align		4
        /*0018*/ 	.word	0x00000000
	.align		4
        /*001c*/ 	.word	0xfffffffd
	.align		4
        /*0020*/ 	.word	0x00000000
	.align		4
        /*0024*/ 	.word	0xfffffffc


//--------------------- .nv.constant4             --------------------------
	.section	.nv.constant4,"a",@progbits
	.align	8
	.align		8
.nv.constant4:
        /*0000*/ 	.dword	__assertfail
	.align		8
        /*0008*/ 	.dword	__unnamed_1
	.align		8
        /*0010*/ 	.dword	_ZN39_INTERNAL_0406f500_4_k_cu_f26d3e34_39654cuda3std3__45__cpo5beginE
	.align		8
        /*0018*/ 	.dword	_ZN39_INTERNAL_0406f500_4_k_cu_f26d3e34_39654cuda3std3__45__cpo3endE
	.align		8
        /*0020*/ 	.dword	_ZN39_INTERNAL_0406f500_4_k_cu_f26d3e34_39654cuda3std3__45__cpo6cbeginE
	.align		8
        /*0028*/ 	.dword	_ZN39_INTERNAL_0406f500_4_k_cu_f26d3e34_39654cuda3std3__45__cpo4cendE
	.align		8
        /*0030*/ 	.dword	_ZN39_INTERNAL_0406f500_4_k_cu_f26d3e34_39654cuda3std3__441_GLOBAL__N__0406f500_4_k_cu_f26d3e34_39656ignoreE
	.align		8
        /*0038*/ 	.dword	_ZN39_INTERNAL_0406f500_4_k_cu_f26d3e34_39654cuda3std3__419piecewise_constructE
	.align		8
        /*0040*/ 	.dword	_ZN39_INTERNAL_0406f500_4_k_cu_f26d3e34_39654cuda3std3__48in_placeE
	.align		8
        /*0048*/ 	.dword	_ZN39_INTERNAL_0406f500_4_k_cu_f26d3e34_39654cuda3std6ranges3__45__cpo4swapE
	.align		8
        /*0050*/ 	.dword	_ZN39_INTERNAL_0406f500_4_k_cu_f26d3e34_39654cuda3std6ranges3__45__cpo9iter_moveE
	.align		8
        /*0058*/ 	.dword	_ZN39_INTERNAL_0406f500_4_k_cu_f26d3e34_39654cute7productE
	.align		8
        /*0060*/ 	.dword	_ZN39_INTERNAL_0406f500_4_k_cu_f26d3e34_39654cute1_E
	.align		8
        /*0068*/ 	.dword	$str$22
	.align		8
        /*0070*/ 	.dword	$str$23


//--------------------- .text._ZN7cutlass13device_kernelINS_4gemm6kernel13GemmUniversalIN4cute5tupleIJiiiiEEENS1_10collective13CollectiveMmaINS1_34MainloopSm90TmaGmmaWarpSpecializedILi6ENS5_IJNS4_1CILi2EEENSA_ILi1EEESC_EEENS1_35KernelTmaWarpSpecializedCooperativeEEENS5_IJNSA_ILi192EEENSA_ILi96EEENSA_ILi64EEEEEENS_10bfloat16_tENS5_IJlSC_lEEESK_SL_NS4_8TiledMMAINS4_8MMA_AtomIJNS4_4SM904GMMA27MMA_64x96x16_F32BF16BF16_SSILNSP_5MajorE0ELSR_0ELNSP_7ScaleInE1ELSS_1EEEEEENS4_6LayoutISD_NS5_IJSC_NSA_ILi0EEESW_EEEEENS5_IJNS4_10UnderscoreESZ_SZ_EEEEENS4_13SM90_TMA_LOADENS4_14ComposedLayoutINS4_7SwizzleILi3ELi4ELi3EEENS4_18smem_ptr_flag_bitsILi16EEENSV_INS5_IJNSA_ILi8EEESI_EEENS5_IJSI_SC_EEEEEEEvNS4_8identityENS4_23SM90_TMA_LOAD_MULTICASTES1C_vS1D_EENS_8epilogue10collective6detail29Sm90TmaWarpSpecializedAdapterINS1H_15DefaultEpilogueISK_SL_SL_NS1G_6thread17LinearCombinationISK_Li1EffLNS1L_9ScaleType4KindE0ELNS_15FloatRoundStyleE2ESK_EENS1_15EpilogueDefaultEEEEEvvEEEEvNT_6ParamsE --------------------------
	.section	.text._ZN7cutlass13device_kernelINS_4gemm6kernel13GemmUniversalIN4cute5tupleIJiiiiEEENS1_10collective13CollectiveMmaINS1_34MainloopSm90TmaGmmaWarpSpecializedILi6ENS5_IJNS4_1CILi2EEENSA_ILi1EEESC_EEENS1_35KernelTmaWarpSpecializedCooperativeEEENS5_IJNSA_ILi192EEENSA_ILi96EEENSA_ILi64EEEEEENS_10bfloat16_tENS5_IJlSC_lEEESK_SL_NS4_8TiledMMAINS4_8MMA_AtomIJNS4_4SM904GMMA27MMA_64x96x16_F32BF16BF16_SSILNSP_5MajorE0ELSR_0ELNSP_7ScaleInE1ELSS_1EEEEEENS4_6LayoutISD_NS5_IJSC_NSA_ILi0EEESW_EEEEENS5_IJNS4_10UnderscoreESZ_SZ_EEEEENS4_13SM90_TMA_LOADENS4_14ComposedLayoutINS4_7SwizzleILi3ELi4ELi3EEENS4_18smem_ptr_flag_bitsILi16EEENSV_INS5_IJNSA_ILi8EEESI_EEENS5_IJSI_SC_EEEEEEEvNS4_8identityENS4_23SM90_TMA_LOAD_MULTICASTES1C_vS1D_EENS_8epilogue10collective6detail29Sm90TmaWarpSpecializedAdapterINS1H_15DefaultEpilogueISK_SL_SL_NS1G_6thread17LinearCombinationISK_Li1EffLNS1L_9ScaleType4KindE0ELNS_15FloatRoundStyleE2ESK_EENS1_15EpilogueDefaultEEEEEvvEEEEvNT_6ParamsE,"ax",@progbits
	.align	128
.text._ZN7cutlass13device_kernelINS_4gemm6kernel13GemmUniversalIN4cute5tupleIJiiiiEEENS1_10collective13CollectiveMmaINS1_34MainloopSm90TmaGmmaWarpSpecializedILi6ENS5_IJNS4_1CILi2EEENSA_ILi1EEESC_EEENS1_35KernelTmaWarpSpecializedCooperativeEEENS5_IJNSA_ILi192EEENSA_ILi96EEENSA_ILi64EEEEEENS_10bfloat16_tENS5_IJlSC_lEEESK_SL_NS4_8TiledMMAINS4_8MMA_AtomIJNS4_4SM904GMMA27MMA_64x96x16_F32BF16BF16_SSILNSP_5MajorE0ELSR_0ELNSP_7ScaleInE1ELSS_1EEEEEENS4_6LayoutISD_NS5_IJSC_NSA_ILi0EEESW_EEEEENS5_IJNS4_10UnderscoreESZ_SZ_EEEEENS4_13SM90_TMA_LOADENS4_14ComposedLayoutINS4_7SwizzleILi3ELi4ELi3EEENS4_18smem_ptr_flag_bitsILi16EEENSV_INS5_IJNSA_ILi8EEESI_EEENS5_IJSI_SC_EEEEEEEvNS4_8identityENS4_23SM90_TMA_LOAD_MULTICASTES1C_vS1D_EENS_8epilogue10collective6detail29Sm90TmaWarpSpecializedAdapterINS1H_15DefaultEpilogueISK_SL_SL_NS1G_6thread17LinearCombinationISK_Li1EffLNS1L_9ScaleType4KindE0ELNS_15FloatRoundStyleE2ESK_EENS1_15EpilogueDefaultEEEEEvvEEEEvNT_6ParamsE:
        .type           _ZN7cutlass13device_kernelINS_4gemm6kernel13GemmUniversalIN4cute5tupleIJiiiiEEENS1_10collective13CollectiveMmaINS1_34MainloopSm90TmaGmmaWarpSpecializedILi6ENS5_IJNS4_1CILi2EEENSA_ILi1EEESC_EEENS1_35KernelTmaWarpSpecializedCooperativeEEENS5_IJNSA_ILi192EEENSA_ILi96EEENSA_ILi64EEEEEENS_10bfloat16_tENS5_IJlSC_lEEESK_SL_NS4_8TiledMMAINS4_8MMA_AtomIJNS4_4SM904GMMA27MMA_64x96x16_F32BF16BF16_SSILNSP_5MajorE0ELSR_0ELNSP_7ScaleInE1ELSS_1EEEEEENS4_6LayoutISD_NS5_IJSC_NSA_ILi0EEESW_EEEEENS5_IJNS4_10UnderscoreESZ_SZ_EEEEENS4_13SM90_TMA_LOADENS4_14ComposedLayoutINS4_7SwizzleILi3ELi4ELi3EEENS4_18smem_ptr_flag_bitsILi16EEENSV_INS5_IJNSA_ILi8EEESI_EEENS5_IJSI_SC_EEEEEEEvNS4_8identityENS4_23SM90_TMA_LOAD_MULTICASTES1C_vS1D_EENS_8epilogue10collective6detail29Sm90TmaWarpSpecializedAdapterINS1H_15DefaultEpilogueISK_SL_SL_NS1G_6thread17LinearCombinationISK_Li1EffLNS1L_9ScaleType4KindE0ELNS_15FloatRoundStyleE2ESK_EENS1_15EpilogueDefaultEEEEEvvEEEEvNT_6ParamsE,@function
        .size           _ZN7cutlass13device_kernelINS_4gemm6kernel13GemmUniversalIN4cute5tupleIJiiiiEEENS1_10collective13CollectiveMmaINS1_34MainloopSm90TmaGmmaWarpSpecializedILi6ENS5_IJNS4_1CILi2EEENSA_ILi1EEESC_EEENS1_35KernelTmaWarpSpecializedCooperativeEEENS5_IJNSA_ILi192EEENSA_ILi96EEENSA_ILi64EEEEEENS_10bfloat16_tENS5_IJlSC_lEEESK_SL_NS4_8TiledMMAINS4_8MMA_AtomIJNS4_4SM904GMMA27MMA_64x96x16_F32BF16BF16_SSILNSP_5MajorE0ELSR_0ELNSP_7ScaleInE1ELSS_1EEEEEENS4_6LayoutISD_NS5_IJSC_NSA_ILi0EEESW_EEEEENS5_IJNS4_10UnderscoreESZ_SZ_EEEEENS4_13SM90_TMA_LOADENS4_14ComposedLayoutINS4_7SwizzleILi3ELi4ELi3EEENS4_18smem_ptr_flag_bitsILi16EEENSV_INS5_IJNSA_ILi8EEESI_EEENS5_IJSI_SC_EEEEEEEvNS4_8identityENS4_23SM90_TMA_LOAD_MULTICASTES1C_vS1D_EENS_8epilogue10collective6detail29Sm90TmaWarpSpecializedAdapterINS1H_15DefaultEpilogueISK_SL_SL_NS1G_6thread17LinearCombinationISK_Li1EffLNS1L_9ScaleType4KindE0ELNS_15FloatRoundStyleE2ESK_EENS1_15EpilogueDefaultEEEEEvvEEEEvNT_6ParamsE,(.L_x_265 - _ZN7cutlass13device_kernelINS_4gemm6kernel13GemmUniversalIN4cute5tupleIJiiiiEEENS1_10collective13CollectiveMmaINS1_34MainloopSm90TmaGmmaWarpSpecializedILi6ENS5_IJNS4_1CILi2EEENSA_ILi1EEESC_EEENS1_35KernelTmaWarpSpecializedCooperativeEEENS5_IJNSA_ILi192EEENSA_ILi96EEENSA_ILi64EEEEEENS_10bfloat16_tENS5_IJlSC_lEEESK_SL_NS4_8TiledMMAINS4_8MMA_AtomIJNS4_4SM904GMMA27MMA_64x96x16_F32BF16BF16_SSILNSP_5MajorE0ELSR_0ELNSP_7ScaleInE1ELSS_1EEEEEENS4_6LayoutISD_NS5_IJSC_NSA_ILi0EEESW_EEEEENS5_IJNS4_10UnderscoreESZ_SZ_EEEEENS4_13SM90_TMA_LOADENS4_14ComposedLayoutINS4_7SwizzleILi3ELi4ELi3EEENS4_18smem_ptr_flag_bitsILi16EEENSV_INS5_IJNSA_ILi8EEESI_EEENS5_IJSI_SC_EEEEEEEvNS4_8identityENS4_23SM90_TMA_LOAD_MULTICASTES1C_vS1D_EENS_8epilogue10collective6detail29Sm90TmaWarpSpecializedAdapterINS1H_15DefaultEpilogueISK_SL_SL_NS1G_6thread17LinearCombinationISK_Li1EffLNS1L_9ScaleType4KindE0ELNS_15FloatRoundStyleE2ESK_EENS1_15EpilogueDefaultEEEEEvvEEEEvNT_6ParamsE)
        .other          _ZN7cutlass13device_kernelINS_4gemm6kernel13GemmUniversalIN4cute5tupleIJiiiiEEENS1_10collective13CollectiveMmaINS1_34MainloopSm90TmaGmmaWarpSpecializedILi6ENS5_IJNS4_1CILi2EEENSA_ILi1EEESC_EEENS1_35KernelTmaWarpSpecializedCooperativeEEENS5_IJNSA_ILi192EEENSA_ILi96EEENSA_ILi64EEEEEENS_10bfloat16_tENS5_IJlSC_lEEESK_SL_NS4_8TiledMMAINS4_8MMA_AtomIJNS4_4SM904GMMA27MMA_64x96x16_F32BF16BF16_SSILNSP_5MajorE0ELSR_0ELNSP_7ScaleInE1ELSS_1EEEEEENS4_6LayoutISD_NS5_IJSC_NSA_ILi0EEESW_EEEEENS5_IJNS4_10UnderscoreESZ_SZ_EEEEENS4_13SM90_TMA_LOADENS4_14ComposedLayoutINS4_7SwizzleILi3ELi4ELi3EEENS4_18smem_ptr_flag_bitsILi16EEENSV_INS5_IJNSA_ILi8EEESI_EEENS5_IJSI_SC_EEEEEEEvNS4_8identityENS4_23SM90_TMA_LOAD_MULTICASTES1C_vS1D_EENS_8epilogue10collective6detail29Sm90TmaWarpSpecializedAdapterINS1H_15DefaultEpilogueISK_SL_SL_NS1G_6thread17LinearCombinationISK_Li1EffLNS1L_9ScaleType4KindE0ELNS_15FloatRoundStyleE2ESK_EENS1_15EpilogueDefaultEEEEEvvEEEEvNT_6ParamsE,@"STO_CUDA_ENTRY STV_DEFAULT"
_ZN7cutlass13device_kernelINS_4gemm6kernel13GemmUniversalIN4cute5tupleIJiiiiEEENS1_10collective13CollectiveMmaINS1_34MainloopSm90TmaGmmaWarpSpecializedILi6ENS5_IJNS4_1CILi2EEENSA_ILi1EEESC_EEENS1_35KernelTmaWarpSpecializedCooperativeEEENS5_IJNSA_ILi192EEENSA_ILi96EEENSA_ILi64EEEEEENS_10bfloat16_tENS5_IJlSC_lEEESK_SL_NS4_8TiledMMAINS4_8MMA_AtomIJNS4_4SM904GMMA27MMA_64x96x16_F32BF16BF16_SSILNSP_5MajorE0ELSR_0ELNSP_7ScaleInE1ELSS_1EEEEEENS4_6LayoutISD_NS5_IJSC_NSA_ILi0EEESW_EEEEENS5_IJNS4_10UnderscoreESZ_SZ_EEEEENS4_13SM90_TMA_LOADENS4_14ComposedLayoutINS4_7SwizzleILi3ELi4ELi3EEENS4_18smem_ptr_flag_bitsILi16EEENSV_INS5_IJNSA_ILi8EEESI_EEENS5_IJSI_SC_EEEEEEEvNS4_8identityENS4_23SM90_TMA_LOAD_MULTICASTES1C_vS1D_EENS_8epilogue10collective6detail29Sm90TmaWarpSpecializedAdapterINS1H_15DefaultEpilogueISK_SL_SL_NS1G_6thread17LinearCombinationISK_Li1EffLNS1L_9ScaleType4KindE0ELNS_15FloatRoundStyleE2ESK_EENS1_15EpilogueDefaultEEEEEvvEEEEvNT_6ParamsE:
[----:B------:R-:W0:Y:S01]  /*0000*/  LDC R1, c[0x0][0x28] ;  /* 0x00000a00ff017b82 */ /* 0x000e220000000800 */
[----:B------:R-:W1:Y:S01]  /*0010*/  S2R R130, SR_TID.X ;  /* 0x0000000000827919 */ /* 0x000e620000002100 */
[----:B------:R-:W-:Y:S01]  /*0020*/  ELECT P0, URZ, PT ;  /* 0x00000000003f782f */ /* 0x000fe20003800000 */
[----:B------:R-:W-:Y:S01]  /*0030*/  BSSY B0, `(.L_x_0) ;  /* 0x000000f000007945 */ /* 0x000fe20003800000 */
[--C-:B-1----:R-:W-:Y:S02]  /*0040*/  SHF.R.U32.HI R0, RZ, 0x5, R130.reuse ;  /* 0x00000005ff007819 */ /* 0x102fe40000011682 */
[----:B------:R-:W-:-:S03]  /*0050*/  SHF.R.U32.HI R7, RZ, 0x7, R130 ;  /* 0x00000007ff077819 */ /* 0x000fc60000011682 */
[----:B------:R-:W1:Y:S04]  /*0060*/  SHFL.IDX PT, R3, R0, RZ, 0x1f ;  /* 0x00001fff00037589 */ /* 0x000e6800000e0000 */
[----:B------:R2:W3:Y:S01]  /*0070*/  SHFL.IDX PT, R2, R7, RZ, 0x1f ;  /* 0x00001fff07027589 */ /* 0x0004e200000e0000 */
[----:B-1----:R-:W-:-:S13]  /*0080*/  ISETP.NE.OR P0, PT, R3, RZ, !P0 ;  /* 0x000000ff0300720c */ /* 0x002fda0004705670 */
[----:B0-23--:R-:W-:Y:S05]  /*0090*/  @P0 BRA `(.L_x_1) ;  /* 0x0000000000200947 */ /* 0x00dfea0003800000 */
[----:B------:R-:W-:Y:S02]  /*00a0*/  ULDC.64 UR4, c[0x0][0x198] ;  /* 0x0000660000047ab9 */ /* 0x000fe40000000a00 */
[----:B------:R-:W-:Y:S02]  /*00b0*/  UIADD3 UR6, UP0, UR4, 0xf0, URZ ;  /* 0x000000f004067890 */ /* 0x000fe4000ff1e03f */
[----:B------:R-:W-:Y:S02]  /*00c0*/  UIADD3 UR4, UP1, UR4, 0x1f0, URZ ;  /* 0x000001f004047890 */ /* 0x000fe4000ff3e03f */
[----:B------:R-:W-:Y:S02]  /*00d0*/  UIADD3.X UR7, URZ, UR5, URZ, UP0, !UPT ;  /* 0x000000053f077290 */ /* 0x000fe400087fe43f */
[----:B------:R-:W-:-:S07]  /*00e0*/  UIADD3.X UR5, URZ, UR5, URZ, UP1, !UPT ;  /* 0x000000053f057290 */ /* 0x000fce0008ffe43f */
[----:B------:R0:W-:Y:S02]  /*00f0*/  UTMACCTL.PF [UR6] ;  /* 0x00000000060079b9 */ /* 0x0001e40008040000 */
[----:B------:R0:W-:Y:S02]  /*0100*/  UTMACCTL.PF [UR4] ;  /* 0x00000000040079b9 */ /* 0x0001e40008040000 */
[----:B0-----:R-:W-:Y:S01]  /*0110*/  NOP ;  /* 0x0000000000007918 */ /* 0x001fe20000000000 */
.L_x_1:
[----:B------:R-:W-:Y:S05]  /*0120*/  BSYNC B0 ;  /* 0x0000000000007941 */ /* 0x000fea0003800000 */
.L_x_0:
[----:B------:R-:W0:Y:S02]  /*0130*/  SHFL.IDX PT, R5, R0, RZ, 0x1f ;  /* 0x00001fff00057589 */ /* 0x000e2400000e0000 */
[----:B0-----:R-:W-:-:S13]  /*0140*/  ISETP.NE.AND P0, PT, R5, RZ, PT ;  /* 0x000000ff0500720c */ /* 0x001fda0003f05270 */
[----:B------:R-:W-:Y:S05]  /*0150*/  @P0 BRA `(.L_x_2) ;  /* 0x0000000000680947 */ /* 0x000fea0003800000 */
[----:B------:R-:W0:Y:S01]  /*0160*/  S2UR UR8, SR_CgaCtaId ;  /* 0x00000000000879c3 */ /* 0x000e220000008800 */
[----:B------:R-:W-:Y:S01]  /*0170*/  UMOV UR4, 0x400 ;  /* 0x0000040000047882 */ /* 0x000fe20000000000 */
[----:B------:R-:W-:Y:S01]  /*0180*/  UMOV UR5, 0x1 ;  /* 0x0000000100057882 */ /* 0x000fe20000000000 */
[----:B------:R-:W-:Y:S01]  /*0190*/  UMOV UR6, 0x4 ;  /* 0x0000000400067882 */ /* 0x000fe20000000000 */
[----:B------:R-:W-:Y:S01]  /*01a0*/  ELECT P0, URZ, PT ;  /* 0x00000000003f782f */ /* 0x000fe20003800000 */
[----:B------:R-:W-:-:S04]  /*01b0*/  UIADD3 UR6, -UR6, 0x100000, URZ ;  /* 0x0010000006067890 */ /* 0x000fc8000fffe13f */
[----:B------:R-:W-:Y:S02]  /*01c0*/  USHF.L.U32 UR7, UR6, 0xb, URZ ;  /* 0x0000000b06077899 */ /* 0x000fe4000800063f */
[----:B------:R-:W-:Y:S02]  /*01d0*/  USHF.L.U32 UR6, UR6, 0x1, URZ ;  /* 0x0000000106067899 */ /* 0x000fe4000800063f */
[----:B0-----:R-:W-:Y:S02]  /*01e0*/  ULEA UR8, UR8, UR4, 0x18 ;  /* 0x0000000408087291 */ /* 0x001fe4000f8ec03f */
[----:B------:R-:W-:-:S04]  /*01f0*/  UIADD3 UR4, -UR5, 0x100000, URZ ;  /* 0x0010000005047890 */ /* 0x000fc8000fffe13f */
[----:B------:R-:W-:Y:S02]  /*0200*/  USHF.L.U32 UR5, UR4, 0xb, URZ ;  /* 0x0000000b04057899 */ /* 0x000fe4000800063f */
[----:B------:R-:W-:Y:S01]  /*0210*/  USHF.L.U32 UR4, UR4, 0x1, URZ ;  /* 0x0000000104047899 */ /* 0x000fe2000800063f */
[----:B------:R-:W0:Y:S11]  /*0220*/  FENCE.VIEW.ASYNC.S ;  /* 0x00000000000073c6 */ /* 0x000e360000000000 */
[----:B0-----:R0:W1:Y:S01]  /*0230*/  SYNCS.EXCH.64 URZ, [UR8], UR4 ;  /* 0x00000004083f75b2 */ /* 0x0010620008000100 */
[----:B------:R0:W2:Y:S01]  /*0240*/  SYNCS.EXCH.64 URZ, [UR8+0x30], UR6 ;  /* 0x00003006083f75b2 */ /* 0x0000a20008000100 */
[----:B------:R0:W3:Y:S01]  /*0250*/  SYNCS.EXCH.64 URZ, [UR8+0x8], UR4 ;  /* 0x00000804083f75b2 */ /* 0x0000e20008000100 */
[----:B------:R0:W4:Y:S01]  /*0260*/  SYNCS.EXCH.64 URZ, [UR8+0x38], UR6 ;  /* 0x00003806083f75b2 */ /* 0x0001220008000100 */
[----:B------:R0:W0:Y:S01]  /*0270*/  SYNCS.EXCH.64 URZ, [UR8+0x10], UR4 ;  /* 0x00001004083f75b2 */ /* 0x0000220008000100 */
[----:B------:R0:W0:Y:S01]  /*0280*/  SYNCS.EXCH.64 URZ, [UR8+0x40], UR6 ;  /* 0x00004006083f75b2 */ /* 0x0000220008000100 */
[----:B------:R0:W0:Y:S01]  /*0290*/  SYNCS.EXCH.64 URZ, [UR8+0x18], UR4 ;  /* 0x00001804083f75b2 */ /* 0x0000220008000100 */
[----:B------:R0:W0:Y:S01]  /*02a0*/  SYNCS.EXCH.64 URZ, [UR8+0x48], UR6 ;  /* 0x00004806083f75b2 */ /* 0x0000220008000100 */
[----:B------:R0:W0:Y:S01]  /*02b0*/  SYNCS.EXCH.64 URZ, [UR8+0x20], UR4 ;  /* 0x00002004083f75b2 */ /* 0x0000220008000100 */
[----:B------:R0:W0:Y:S01]  /*02c0*/  SYNCS.EXCH.64 URZ, [UR8+0x50], UR6 ;  /* 0x00005006083f75b2 */ /* 0x0000220008000100 */
[----:B------:R0:W0:Y:S01]  /*02d0*/  SYNCS.EXCH.64 URZ, [UR8+0x28], UR4 ;  /* 0x00002804083f75b2 */ /* 0x0000220008000100 */
[----:B------:R0:W0:Y:S01]  /*02e0*/  SYNCS.EXCH.64 URZ, [UR8+0x58], UR6 ;  /* 0x00005806083f75b2 */ /* 0x0000220008000100 */
[----:B------:R-:W-:Y:S01]  /*02f0*/  NOP ;  /* 0x0000000000007918 */ /* 0x000fe20000000000 */
.L_x_2:
[----:B------:R-:W-:Y:S01]  /*0300*/  SHF.R.S32.HI R9, RZ, 0x1f, R130 ;  /* 0x0000001fff097819 */ /* 0x000fe20000011482 */
[----:B------:R-:W5:Y:S01]  /*0310*/  SHFL.IDX PT, R0, R0, RZ, 0x1f ;  /* 0x00001fff00007589 */ /* 0x000f6200000e0000 */
[----:B0-----:R-:W0:Y:S01]  /*0320*/  S2UR UR8, SR_CTAID.X ;  /* 0x00000000000879c3 */ /* 0x001e220000002500 */
[----:B------:R-:W-:Y:S02]  /*0330*/  ELECT P0, URZ, PT ;  /* 0x00000000003f782f */ /* 0x000fe40003800000 */
[----:B------:R-:W-:Y:S01]  /*0340*/  LEA.HI R9, R9, R130, RZ, 0x7 ;  /* 0x0000008209097211 */ /* 0x000fe200078f38ff */
[----:B------:R-:W1:Y:S01]  /*0350*/  S2R R4, SR_CTAID.Y ;  /* 0x0000000000047919 */ /* 0x000e620000002600 */
[----:B------:R-:W-:Y:S01]  /*0360*/  SHF.R.S32.HI R6, RZ, 0x1f, R5 ;  /* 0x0000001fff067819 */ /* 0x000fe20000011405 */
[----:B------:R-:W-:Y:S01]  /*0370*/  ULDC UR4, c[0x0][0x150] ;  /* 0x0000540000047ab9 */ /* 0x000fe20000000800 */
[----:B------:R-:W-:Y:S01]  /*0380*/  LOP3.LUT R9, R9, 0xffffff80, RZ, 0xc0, !PT ;  /* 0xffffff8009097812 */ /* 0x000fe200078ec0ff */
[----:B------:R-:W-:Y:S01]  /*0390*/  NOP ;  /* 0x0000000000007918 */ /* 0x000fe20000000000 */
[----:B------:R-:W-:Y:S01]  /*03a0*/  LEA.HI R6, R6, R5, RZ, 0x2 ;  /* 0x0000000506067211 */ /* 0x000fe200078f10ff */
[----:B------:R-:W2:Y:S01]  /*03b0*/  LDC R12, c[0x0][0x144] ;  /* 0x00005100ff0c7b82 */ /* 0x000ea20000000800 */
[----:B------:R-:W-:Y:S01]  /*03c0*/  IMAD.MOV.U32 R19, RZ, RZ, 0x1 ;  /* 0x00000001ff137424 */ /* 0x000fe200078e00ff */
[----:B------:R-:W-:Y:S01]  /*03d0*/  NOP ;  /* 0x0000000000007918 */ /* 0x000fe20000000000 */
[----:B------:R-:W-:Y:S01]  /*03e0*/  IMAD.IADD R8, R130, 0x1, -R9 ;  /* 0x0000000182087824 */ /* 0x000fe200078e0a09 */
[----:B------:R-:W-:-:S02]  /*03f0*/  LOP3.LUT R6, R6, 0x3ffffffc, RZ, 0xc0, !PT ;  /* 0x3ffffffc06067812 */ /* 0x000fc400078ec0ff */
[----:B------:R-:W-:Y:S02]  /*0400*/  ISETP.NE.AND P3, PT, R2, RZ, PT ;  /* 0x000000ff0200720c */ /* 0x000fe40003f65270 */
[----:B------:R-:W-:Y:S01]  /*0410*/  SHF.R.S32.HI R9, RZ, 0x1f, R8 ;  /* 0x0000001fff097819 */ /* 0x000fe20000011408 */
[----:B------:R-:W-:Y:S01]  /*0420*/  IMAD.IADD R6, R5, 0x1, -R6 ;  /* 0x0000000105067824 */ /* 0x000fe200078e0a06 */
[----:B------:R-:W3:Y:S02]  /*0430*/  LDC R14, c[0x0][0x140] ;  /* 0x00005000ff0e7b82 */ /* 0x000ee40000000800 */
[----:B------:R-:W-:Y:S02]  /*0440*/  LEA.HI R9, R9, R8, RZ, 0x3 ;  /* 0x0000000809097211 */ /* 0x000fe400078f18ff */
[----:B-----5:R-:W-:Y:S02]  /*0450*/  ISETP.NE.OR P0, PT, R0, RZ, !P0 ;  /* 0x000000ff0000720c */ /* 0x020fe40004705670 */
[----:B------:R-:W-:-:S02]  /*0460*/  SHF.R.S32.HI R0, RZ, 0x3, R9 ;  /* 0x00000003ff007819 */ /* 0x000fc40000011409 */
[----:B------:R-:W-:Y:S02]  /*0470*/  SHF.R.S32.HI R9, RZ, 0x1f, R9 ;  /* 0x0000001fff097819 */ /* 0x000fe40000011409 */
[----:B0-----:R-:W-:Y:S02]  /*0480*/  I2FP.F32.U32 R10, UR8 ;  /* 0x00000008000a7c45 */ /* 0x001fe40008201000 */
[----:B------:R-:W-:-:S03]  /*0490*/  LEA.HI R9, R9, R0, RZ, 0x2 ;  /* 0x0000000009097211 */ /* 0x000fc600078f10ff */
[----:B------:R-:W-:Y:S01]  /*04a0*/  FMUL R10, R10, UR4 ;  /* 0x000000040a0a7c20 */ /* 0x000fe20008400000 */
[----:B------:R-:W-:Y:S01]  /*04b0*/  LOP3.LUT R9, R9, 0xfffffffc, RZ, 0xc0, !PT ;  /* 0xfffffffc09097812 */ /* 0x000fe200078ec0ff */
[----:B------:R-:W-:Y:S01]  /*04c0*/  VOTEU.ALL UP0, P0 ;  /* 0x00000000003f7886 */ /* 0x000fe20000000000 */
[----:B-1----:R-:W-:Y:S01]  /*04d0*/  I2FP.F32.U32 R13, R4 ;  /* 0x00000004000d7245 */ /* 0x002fe20000201000 */
[----:B------:R-:W-:Y:S01]  /*04e0*/  ULDC UR4, c[0x0][0x154] ;  /* 0x0000550000047ab9 */ /* 0x000fe20000000800 */
[----:B------:R-:W-:Y:S01]  /*04f0*/  VOTEU.ALL UP1, P0 ;  /* 0x00000000003f7886 */ /* 0x000fe20000020000 */
[----:B------:R-:W0:Y:S01]  /*0500*/  F2I.U32.TRUNC.NTZ R10, R10 ;  /* 0x0000000a000a7305 */ /* 0x000e22000020f000 */
[----:B------:R-:W-:Y:S01]  /*0510*/  IMAD.IADD R9, R0, 0x1, -R9 ;  /* 0x0000000100097824 */ /* 0x000fe200078e0a09 */
[----:B------:R-:W1:Y:S01]  /*0520*/  @!UP0 S2UR UR7, SR_CgaCtaId ;  /* 0x00000000000789c3 */ /* 0x000e620000008800 */
[----:B------:R-:W-:Y:S01]  /*0530*/  FMUL R13, R13, UR4 ;  /* 0x000000040d0d7c20 */ /* 0x000fe20008400000 */
[----:B------:R-:W-:Y:S01]  /*0540*/  SHF.R.S32.HI R0, RZ, 0x1f, R3 ;  /* 0x0000001fff007819 */ /* 0x000fe20000011403 */
[----:B------:R-:W-:Y:S01]  /*0550*/  IMAD R22, R6, 0x4, R9 ;  /* 0x0000000406167824 */ /* 0x000fe200078e0209 */
[----:B------:R-:W-:Y:S01]  /*0560*/  UMOV UR4, 0x20 ;  /* 0x0000002000047882 */ /* 0x000fe20000000000 */
[----:B------:R-:W-:Y:S01]  /*0570*/  @!UP0 UMOV UR6, 0x400 ;  /* 0x0000040000068882 */ /* 0x000fe20000000000 */
[----:B------:R-:W-:Y:S01]  /*0580*/  LEA.HI R0, R0, R3, RZ, 0x2 ;  /* 0x0000000300007211 */ /* 0x000fe200078f10ff */
[----:B------:R-:W5:Y:S01]  /*0590*/  F2I.U32.TRUNC.NTZ R13, R13 ;  /* 0x0000000d000d7305 */ /* 0x000f62000020f000 */
[----:B------:R-:W-:Y:S01]  /*05a0*/  LEA.HI R6, R22, R22, RZ, 0x1 ;  /* 0x0000001616067211 */ /* 0x000fe200078f08ff */
[----:B------:R-:W4:Y:S01]  /*05b0*/  LDC R9, c[0x0][0x148] ;  /* 0x00005200ff097b82 */ /* 0x000f220000000800 */
[----:B------:R-:W-:Y:S01]  /*05c0*/  LOP3.LUT R0, R0, 0xfffffffc, RZ, 0xc0, !PT ;  /* 0xfffffffc00007812 */ /* 0x000fe200078ec0ff */
[----:B------:R-:W-:-:S04]  /*05d0*/  @!UP0 UIADD3 UR4, -UR4, 0x100000, URZ ;  /* 0x0010000004048890 */ /* 0x000fc8000fffe13f */
[----:B------:R-:W-:Y:S02]  /*05e0*/  @!UP0 USHF.L.U32 UR5, UR4, 0xb, URZ ;  /* 0x0000000b04058899 */ /* 0x000fe4000800063f */
[----:B------:R-:W-:Y:S01]  /*05f0*/  @!UP0 USHF.L.U32 UR4, UR4, 0x1, URZ ;  /* 0x0000000104048899 */ /* 0x000fe2000800063f */
[----:B------:R-:W-:Y:S01]  /*0600*/  LOP3.LUT R11, R6, 0xfffffffe, RZ, 0xc0, !PT ;  /* 0xfffffffe060b7812 */ /* 0x000fe200078ec0ff */
[----:B0-----:R-:W-:Y:S01]  /*0610*/  IMAD.MOV R15, RZ, RZ, -R10 ;  /* 0x000000ffff0f7224 */ /* 0x001fe200078e0a0a */
[----:B---3--:R-:W-:Y:S01]  /*0620*/  ISETP.EQ.U32.AND P2, PT, R14, 0x1, PT ;  /* 0x000000010e00780c */ /* 0x008fe20003f42070 */
[----:B------:R-:W-:Y:S02]  /*0630*/  IMAD.IADD R3, R3, 0x1, -R0 ;  /* 0x0000000103037824 */ /* 0x000fe400078e0a00 */
[----:B--2---:R-:W-:Y:S02]  /*0640*/  IMAD R6, R12, R15, UR8 ;  /* 0x000000080c067e24 */ /* 0x004fe4000f8e020f */
[----:B------:R-:W-:Y:S01]  /*0650*/  IMAD.IADD R11, R22, 0x1, -R11 ;  /* 0x00000001160b7824 */ /* 0x000fe200078e0a0b */
[----:B------:R-:W-:Y:S01]  /*0660*/  ISETP.NE.AND P1, PT, R3, 0x3, PT ;  /* 0x000000030300780c */ /* 0x000fe20003f25270 */
[----:B-----5:R-:W-:-:S03]  /*0670*/  IMAD.MOV R24, RZ, RZ, -R13 ;  /* 0x000000ffff187224 */ /* 0x020fc600078e0a0d */
[----:B------:R-:W-:Y:S01]  /*0680*/  ISETP.NE.AND P4, PT, R11, R6, PT ;  /* 0x000000060b00720c */ /* 0x000fe20003f85270 */
[----:B------:R-:W-:Y:S01]  /*0690*/  IMAD.SHL.U32 R11, R22, 0x4, RZ ;  /* 0x00000004160b7824 */ /* 0x000fe200078e00ff */
[----:B-1----:R-:W-:Y:S01]  /*06a0*/  @!UP0 ULEA UR6, UR7, UR6, 0x18 ;  /* 0x0000000607068291 */ /* 0x002fe2000f8ec03f */
[----:B------:R-:W-:Y:S01]  /*06b0*/  ISETP.EQ.OR P1, PT, R3, RZ, !P1 ;  /* 0x000000ff0300720c */ /* 0x000fe20004f22670 */
[----:B------:R-:W-:Y:S01]  /*06c0*/  VOTEU.ALL UP0, P0 ;  /* 0x00000000003f7886 */ /* 0x000fe20000000000 */
[----:B------:R-:W-:Y:S01]  /*06d0*/  LOP3.LUT P0, RZ, R8, 0x7, RZ, 0xc0, !PT ;  /* 0x0000000708ff7812 */ /* 0x000fe2000780c0ff */
[----:B------:R-:W-:Y:S01]  /*06e0*/  VIADD R8, R2, 0xffffffff ;  /* 0xffffffff02087836 */ /* 0x000fe20000000000 */
[----:B------:R-:W-:Y:S01]  /*06f0*/  LOP3.LUT R22, R22, 0xc, R11, 0x78, !PT ;  /* 0x0000000c16167812 */ /* 0x000fe200078e780b */
[----:B----4-:R-:W-:Y:S01]  /*0700*/  IMAD R11, R9, R24, R4 ;  /* 0x00000018090b7224 */ /* 0x010fe200078e0204 */
[----:B------:R-:W-:Y:S02]  /*0710*/  ISETP.EQ.AND P1, PT, R2, RZ, P1 ;  /* 0x000000ff0200720c */ /* 0x000fe40000f22270 */
[----:B------:R-:W-:-:S02]  /*0720*/  ISETP.LT.U32.AND P0, PT, R22, 0x2, !P0 ;  /* 0x000000021600780c */ /* 0x000fc40004701070 */
[----:B------:R-:W-:Y:S01]  /*0730*/  @P4 LEA.HI R0, R22, R22, RZ, 0x1 ;  /* 0x0000001616004211 */ /* 0x000fe200078f08ff */
[----:B------:R-:W0:Y:S02]  /*0740*/  FENCE.VIEW.ASYNC.S ;  /* 0x00000000000073c6 */ /* 0x000e240000000000 */
[----:B0-----:R0:W1:Y:S01]  /*0750*/  @!UP0 SYNCS.EXCH.64 URZ, [UR6+0x70], UR4 ;  /* 0x00007004063f85b2 */ /* 0x0010620008000100 */
[----:B------:R-:W-:Y:S02]  /*0760*/  ISETP.GE.U32.AND P6, PT, R8, 0x2, PT ;  /* 0x000000020800780c */ /* 0x000fe40003fc6070 */
[----:B------:R-:W-:Y:S02]  /*0770*/  @P4 SHF.R.S32.HI R0, RZ, 0x1, R0 ;  /* 0x00000001ff004819 */ /* 0x000fe40000011400 */
[----:B------:R-:W-:Y:S02]  /*0780*/  SEL R18, RZ, 0x1, !P1 ;  /* 0x00000001ff127807 */ /* 0x000fe40004800000 */
[----:B------:R-:W-:-:S02]  /*0790*/  @P4 ISETP.NE.AND P5, PT, R0, R11, PT ;  /* 0x0000000b0000420c */ /* 0x000fc40003fa5270 */
[----:B------:R-:W-:Y:S02]  /*07a0*/  SEL R0, RZ, 0x1, !P0 ;  /* 0x00000001ff007807 */ /* 0x000fe40004000000 */
[----:B------:R-:W-:Y:S02]  /*07b0*/  @P4 SEL R19, RZ, 0x1, P5 ;  /* 0x00000001ff134807 */ /* 0x000fe40002800000 */
[----:B------:R-:W-:Y:S02]  /*07c0*/  SEL R18, R18, 0x2, P6 ;  /* 0x0000000212127807 */ /* 0x000fe40003000000 */
[----:B------:R-:W-:Y:S01]  /*07d0*/  LOP3.LUT R19, R19, R0, RZ, 0xc0, !PT ;  /* 0x0000000013137212 */ /* 0x000fe200078ec0ff */
[----:B------:R0:W2:Y:S01]  /*07e0*/  @!UP1 SYNCS.EXCH.64 URZ, [UR6+0x78], UR4 ;  /* 0x00007804063f95b2 */ /* 0x0000a20008000100 */
[----:B------:R-:W-:Y:S01]  /*07f0*/  LOP3.LUT R0, R130, 0x7f, RZ, 0xc0, !PT ;  /* 0x0000007f82007812 */ /* 0x000fe200078ec0ff */
[----:B------:R-:W-:Y:S01]  /*0800*/  NOP ;  /* 0x0000000000007918 */ /* 0x000fe20000000000 */
[----:B------:R-:W-:Y:S05]  /*0810*/  @!P2 BRA `(.L_x_3) ;  /* 0x000000000008a947 */ /* 0x000fea0003800000 */
[----:B-12---:R-:W-:Y:S01]  /*0820*/  UCGABAR_ARV ;  /* 0x00000000000079c7 */ /* 0x006fe20008000000 */
[----:B------:R-:W-:Y:S05]  /*0830*/  BRA `(.L_x_4) ;  /* 0x0000000000047947 */ /* 0x000fea0003800000 */
.L_x_3:
[----:B-12---:R-:W-:Y:S01]  /*0840*/  NOP ;  /* 0x0000000000007918 */ /* 0x006fe20000000000 */
.L_x_4:
[----:B------:R-:W1:Y:S01]  /*0850*/  LDC R2, c[0x0][0x65c] ;  /* 0x00019700ff027b82 */ /* 0x000e620000000800 */
[----:B------:R-:W-:Y:S01]  /*0860*/  MOV R10, UR8 ;  /* 0x00000008000a7c02 */ /* 0x000fe20008000f00 */
[----:B------:R-:W-:Y:S01]  /*0870*/  IMAD.MOV.U32 R11, RZ, RZ, RZ ;  /* 0x000000ffff0b7224 */ /* 0x000fe200078e00ff */
[----:B-1----:R-:W-:-:S04]  /*0880*/  ISETP.NE.AND P1, PT, R2, 0x1, PT ;  /* 0x000000010200780c */ /* 0x002fc80003f25270 */
[----:B------:R-:W-:-:S09]  /*0890*/  P2R R5, PR, RZ, 0x2 ;  /* 0x00000002ff057803 */ /* 0x000fd20000000000 */
[----:B------:R-:W1:Y:S01]  /*08a0*/  @P1 LDC R17, c[0x0][0x10] ;  /* 0x00000400ff111b82 */ /* 0x000e620000000800 */
[----:B------:R-:W-:Y:S02]  /*08b0*/  @P1 IMAD.MOV.U32 R5, RZ, RZ, RZ ;  /* 0x000000ffff051224 */ /* 0x000fe400078e00ff */
[----:B------:R-:W-:-:S05]  /*08c0*/  @P1 IMAD.MOV.U32 R15, RZ, RZ, RZ ;  /* 0x000000ffff0f1224 */ /* 0x000fca00078e00ff */
[----:B------:R-:W2:Y:S01]  /*08d0*/  @!P1 LDC R13, c[0x0][0xc] ;  /* 0x00000300ff0d9b82 */ /* 0x000ea20000000800 */
[----:B0-----:R-:W-:Y:S01]  /*08e0*/  ULDC UR4, c[0x0][0xc] ;  /* 0x0000030000047ab9 */ /* 0x001fe20000000800 */
[----:B------:R-:W-:Y:S01]  /*08f0*/  ULDC UR5, c[0x0][0x10] ;  /* 0x0000040000057ab9 */ /* 0x000fe20000000800 */
[----:B------:R-:W-:Y:S01]  /*0900*/  ULDC UR6, c[0x0][0x14] ;  /* 0x0000050000067ab9 */ /* 0x000fe20000000800 */
[----:B------:R-:W-:-:S04]  /*0910*/  UIMAD.WIDE.U32 UR4, UR4, UR5, URZ ;  /* 0x00000005040472a5 */ /* 0x000fc8000f8e003f */
[----:B------:R-:W-:Y:S02]  /*0920*/  UIMAD.WIDE.U32 UR36, UR4, UR6, URZ ;  /* 0x00000006042472a5 */ /* 0x000fe4000f8e003f */
[----:B------:R-:W-:-:S04]  /*0930*/  UIMAD UR42, UR5, UR6, URZ ;  /* 0x00000006052a72a4 */ /* 0x000fc8000f8e023f */
[----:B------:R-:W-:Y:S01]  /*0940*/  UIADD3 UR42, UR37, UR42, URZ ;  /* 0x0000002a252a7290 */ /* 0x000fe2000fffe03f */
[----:B-1----:R-:W-:-:S04]  /*0950*/  @P1 IMAD.WIDE.U32 R16, R17, UR8, R4 ;  /* 0x0000000811101c25 */ /* 0x002fc8000f8e0004 */
[----:B------:R-:W-:Y:S02]  /*0960*/  @P1 IMAD.IADD R17, R17, 0x1, R15 ;  /* 0x0000000111111824 */ /* 0x000fe400078e020f */
[----:B--2---:R-:W-:-:S04]  /*0970*/  @!P1 IMAD.WIDE.U32 R10, R4, R13, R10 ;  /* 0x0000000d040a9225 */ /* 0x004fc800078e000a */
[----:B------:R-:W-:Y:S02]  /*0980*/  @!P1 IMAD.MOV.U32 R16, RZ, RZ, R10 ;  /* 0x000000ffff109224 */ /* 0x000fe400078e000a */
[----:B------:R-:W-:Y:S01]  /*0990*/  @!P1 IMAD.MOV.U32 R17, RZ, RZ, R11 ;  /* 0x000000ffff119224 */ /* 0x000fe200078e000b */
[----:B------:R-:W-:Y:S06]  /*09a0*/  @!P2 BRA `(.L_x_5) ;  /* 0x00000000000ca947 */ /* 0x000fec0003800000 */
[----:B------:R-:W-:Y:S01]  /*09b0*/  UCGABAR_WAIT ;  /* 0x0000000000007dc7 */ /* 0x000fe20008000000 */
[----:B------:R-:W-:Y:S01]  /*09c0*/  CCTL.IVALL ;  /* 0x00000000ff00798f */ /* 0x000fe20002000000 */
[----:B------:R-:W-:Y:S05]  /*09d0*/  BRA `(.L_x_6) ;  /* 0x0000000000047947 */ /* 0x000fea0003800000 */
.L_x_5:
[----:B------:R-:W-:Y:S06]  /*09e0*/  BAR.SYNC.DEFER_BLOCKING 0x0 ;  /* 0x0000000000007b1d */ /* 0x000fec0000010000 */
.L_x_6:
[----:B------:R-:W-:Y:S05]  /*09f0*/  @!P3 BRA `(.L_x_7) ;  /* 0x000000840044b947 */ /* 0x000fea0003800000 */
[----:B------:R-:W-:-:S13]  /*0a00*/  ISETP.GT.U32.AND P0, PT, R8, 0x1, PT ;  /* 0x000000010800780c */ /* 0x000fda0003f04070 */
[----:B------:R-:W-:Y:S05]  /*0a10*/  @P0 EXIT ;  /* 0x000000000000094d */ /* 0x000fea0003800000 */
[----:B------:R-:W-:Y:S01]  /*0a20*/  ULDC.64 UR4, c[0x0][0x650] ;  /* 0x0001940000047ab9 */ /* 0x000fe20000000a00 */
[----:B------:R-:W-:Y:S01]  /*0a30*/  PRMT R3, RZ, 0x7610, R3 ;  /* 0x00007610ff037816 */ /* 0x000fe20000000003 */
[----:B------:R-:W-:Y:S01]  /*0a40*/  IMAD.MOV.U32 R131, RZ, RZ, -0x1 ;  /* 0xffffffffff837424 */ /* 0x000fe200078e00ff */
[----:B------:R-:W-:Y:S01]  /*0a50*/  ISETP.GE.U32.AND P0, PT, R16, UR4, PT ;  /* 0x0000000410007c0c */ /* 0x000fe2000bf06070 */
[----:B------:R-:W-:Y:S02]  /*0a60*/  IMAD.MOV.U32 R135, RZ, RZ, -0x1 ;  /* 0xffffffffff877424 */ /* 0x000fe400078e00ff */
[----:B------:R-:W-:Y:S01]  /*0a70*/  IMAD.MOV.U32 R23, RZ, RZ, -0x1 ;  /* 0xffffffffff177424 */ /* 0x000fe200078e00ff */
[----:B------:R-:W-:-:S13]  /*0a80*/  ISETP.GE.U32.AND.EX P0, PT, R17, UR5, PT, P0 ;  /* 0x0000000511007c0c */ /* 0x000fda000bf06100 */
[----:B------:R-:W-:Y:S05]  /*0a90*/  @P0 BRA `(.L_x_8) ;  /* 0x00000004002c0947 */ /* 0x000fea0003800000 */
[----:B------:R-:W0:Y:S01]  /*0aa0*/  LDC.64 R26, c[0x0][0x628] ;  /* 0x00018a00ff1a7b82 */ /* 0x000e220000000a00 */
[----:B------:R-:W-:Y:S02]  /*0ab0*/  IMAD.MOV.U32 R10, RZ, RZ, R16 ;  /* 0x000000ffff0a7224 */ /* 0x000fe400078e0010 */
[----:B------:R-:W-:-:S05]  /*0ac0*/  IMAD.MOV.U32 R11, RZ, RZ, R17 ;  /* 0x000000ffff0b7224 */ /* 0x000fca00078e0011 */
[----:B------:R-:W1:Y:S08]  /*0ad0*/  LDC R8, c[0x0][0x630] ;  /* 0x00018c00ff087b82 */ /* 0x000e700000000800 */
[----:B------:R-:W2:Y:S01]  /*0ae0*/  LDC.64 R28, c[0x0][0x620] ;  /* 0x00018800ff1c7b82 */ /* 0x000ea20000000a00 */
[----:B0-----:R-:W-:-:S04]  /*0af0*/  ISETP.NE.U32.AND P0, PT, R26, RZ, PT ;  /* 0x000000ff1a00720c */ /* 0x001fc80003f05070 */
[----:B------:R-:W-:-:S13]  /*0b00*/  ISETP.NE.AND.EX P0, PT, R27, RZ, PT, P0 ;  /* 0x000000ff1b00720c */ /* 0x000fda0003f05300 */
[----:B-12---:R-:W-:Y:S05]  /*0b10*/  @!P0 BRA `(.L_x_9) ;  /* 0x0000000000288947 */ /* 0x006fea0003800000 */
[----:B------:R-:W0:Y:S02]  /*0b20*/  LDC R3, c[0x0][0x634] ;  /* 0x00018d00ff037b82 */ /* 0x000e240000000800 */
[----:B0-----:R-:W-:-:S04]  /*0b30*/  IADD3 R3, P0, R16, R3, RZ ;  /* 0x0000000310037210 */ /* 0x001fc80007f1e0ff */
[----:B------:R-:W-:-:S05]  /*0b40*/  IADD3.X R21, RZ, R17, RZ, P0, !PT ;  /* 0x00000011ff157210 */ /* 0x000fca00007fe4ff */
[----:B------:R-:W-:-:S04]  /*0b50*/  IMAD.WIDE.U32 R10, R21, R26, RZ ;  /* 0x0000001a150a7225 */ /* 0x000fc800078e00ff */
[----:B------:R-:W-:-:S04]  /*0b60*/  IMAD.WIDE.U32 R12, P0, R3, R27, R10 ;  /* 0x0000001b030c7225 */ /* 0x000fc8000780000a */
[----:B------:R-:W-:-:S04]  /*0b70*/  IMAD.WIDE.U32 R10, R3, R26, RZ ;  /* 0x0000001a030a7225 */ /* 0x000fc800078e00ff */
[----:B------:R-:W-:Y:S01]  /*0b80*/  IMAD.X R15, RZ, RZ, RZ, P0 ;  /* 0x000000ffff0f7224 */ /* 0x000fe200000e06ff */
[----:B------:R-:W-:Y:S01]  /*0b90*/  IADD3 RZ, P0, R11, R12, RZ ;  /* 0x0000000c0bff7210 */ /* 0x000fe20007f1e0ff */
[----:B------:R-:W-:-:S04]  /*0ba0*/  IMAD.MOV.U32 R14, RZ, RZ, R13 ;  /* 0x000000ffff0e7224 */ /* 0x000fc800078e000d */
[----:B------:R-:W-:-:S08]  /*0bb0*/  IMAD.WIDE.U32.X R10, R21, R27, R14, P0 ;  /* 0x0000001b150a7225 */ /* 0x000fd000000e040e */
.L_x_9:
[----:B------:R-:W0:Y:S01]  /*0bc0*/  LDC.64 R32, c[0x0][0x640] ;  /* 0x00019000ff207b82 */ /* 0x000e220000000a00 */
[--C-:B------:R-:W-:Y:S01]  /*0bd0*/  SHF.R.U64 R27, R10, R8, R11.reuse ;  /* 0x000000080a1b7219 */ /* 0x100fe2000000120b */
[----:B------:R-:W-:Y:S01]  /*0be0*/  IMAD R31, R9, R24, R4 ;  /* 0x00000018091f7224 */ /* 0x000fe200078e0204 */
[----:B------:R-:W-:Y:S01]  /*0bf0*/  SHF.R.U32.HI R3, RZ, R8, R11 ;  /* 0x00000008ff037219 */ /* 0x000fe2000001160b */
[----:B------:R-:W-:Y:S01]  /*0c00*/  IMAD.MOV.U32 R23, RZ, RZ, 0x1 ;  /* 0x00000001ff177424 */ /* 0x000fe200078e00ff */
[----:B------:R-:W-:-:S03]  /*0c10*/  IADD3 R5, P0, RZ, -R27, RZ ;  /* 0x8000001bff057210 */ /* 0x000fc60007f1e0ff */
[----:B------:R-:W1:Y:S02]  /*0c20*/  LDC R12, c[0x0][0x618] ;  /* 0x00018600ff0c7b82 */ /* 0x000e640000000800 */
[----:B------:R-:W-:Y:S02]  /*0c30*/  IMAD.X R3, RZ, RZ, ~R3, P0 ;  /* 0x000000ffff037224 */ /* 0x000fe400000e0e03 */
[----:B------:R-:W-:-:S04]  /*0c40*/  IMAD.WIDE.U32 R10, R5, R28, R16 ;  /* 0x0000001c050a7225 */ /* 0x000fc800078e0010 */
[----:B------:R-:W2:Y:S01]  /*0c50*/  LDC R20, c[0x0][0x608] ;  /* 0x00018200ff147b82 */ /* 0x000ea20000000800 */
[----:B------:R-:W-:Y:S02]  /*0c60*/  IMAD R8, R3, R28, RZ ;  /* 0x0000001c03087224 */ /* 0x000fe400078e02ff */
[----:B------:R-:W-:Y:S02]  /*0c70*/  IMAD.MOV.U32 R3, RZ, RZ, -0x1 ;  /* 0xffffffffff037424 */ /* 0x000fe400078e00ff */
[----:B------:R-:W-:-:S03]  /*0c80*/  IMAD R5, R5, R29, R8 ;  /* 0x0000001d05057224 */ /* 0x000fc600078e0208 */
[----:B------:R-:W3:Y:S01]  /*0c90*/  LDC R30, c[0x0][0x658] ;  /* 0x00019600ff1e7b82 */ /* 0x000ee20000000800 */
[----:B------:R-:W-:Y:S01]  /*0ca0*/  IMAD.IADD R5, R11, 0x1, R5 ;  /* 0x000000010b057824 */ /* 0x000fe200078e0205 */
[----:B0-----:R-:W-:-:S04]  /*0cb0*/  ISETP.NE.U32.AND P0, PT, R32, RZ, PT ;  /* 0x000000ff2000720c */ /* 0x001fc80003f05070 */
[----:B------:R-:W-:Y:S02]  /*0cc0*/  ISETP.NE.AND.EX P0, PT, R33, RZ, PT, P0 ;  /* 0x000000ff2100720c */ /* 0x000fe40003f05300 */
[----:B------:R-:W0:Y:S01]  /*0cd0*/  LDC R26, c[0x0][0x600] ;  /* 0x00018000ff1a7b82 */ /* 0x000e220000000800 */
[-CC-:B-1----:R-:W-:Y:S02]  /*0ce0*/  SHF.R.U64 R14, R10, R12.reuse, R5.reuse ;  /* 0x0000000c0a0e7219 */ /* 0x182fe40000001205 */
[----:B------:R-:W-:-:S05]  /*0cf0*/  SHF.R.U32.HI R5, RZ, R12, R5 ;  /* 0x0000000cff057219 */ /* 0x000fca0000011605 */
[----:B------:R-:W1:Y:S01]  /*0d00*/  LDC R15, c[0x0][0x648] ;  /* 0x00019200ff0f7b82 */ /* 0x000e620000000800 */
[-CC-:B--2---:R-:W-:Y:S02]  /*0d10*/  SHF.R.U64 R29, R14, R20.reuse, R5.reuse ;  /* 0x000000140e1d7219 */ /* 0x184fe40000001205 */
[----:B------:R-:W-:-:S05]  /*0d20*/  SHF.R.U32.HI R5, RZ, R20, R5 ;  /* 0x00000014ff057219 */ /* 0x000fca0000011605 */
[----:B------:R-:W2:Y:S01]  /*0d30*/  LDC R21, c[0x0][0x638] ;  /* 0x00018e00ff157b82 */ /* 0x000ea20000000800 */
[-CC-:B---3--:R-:W-:Y:S02]  /*0d40*/  SHF.R.U64 R20, R29, R30.reuse, R5.reuse ;  /* 0x0000001e1d147219 */ /* 0x188fe40000001205 */
[-C--:B------:R-:W-:Y:S02]  /*0d50*/  SHF.L.U32 R3, R3, R30.reuse, RZ ;  /* 0x0000001e03037219 */ /* 0x080fe400000006ff */
[----:B------:R-:W-:Y:S01]  /*0d60*/  SHF.R.U32.HI R5, RZ, R30, R5 ;  /* 0x0000001eff057219 */ /* 0x000fe20000011605 */
[----:B------:R-:W-:Y:S01]  /*0d70*/  IMAD.MOV.U32 R4, RZ, RZ, R20 ;  /* 0x000000ffff047224 */ /* 0x000fe200078e0014 */
[----:B------:R-:W-:Y:S01]  /*0d80*/  LOP3.LUT R12, RZ, R3, RZ, 0x33, !PT ;  /* 0x00000003ff0c7212 */ /* 0x000fe200078e33ff */
[----:B------:R-:W3:Y:S01]  /*0d90*/  LDC R25, c[0x0][0x610] ;  /* 0x00018400ff197b82 */ /* 0x000ee20000000800 */
[----:B------:R-:W-:Y:S05]  /*0da0*/  @!P0 BRA `(.L_x_10) ;  /* 0x0000000000288947 */ /* 0x000fea0003800000 */
[----:B------:R-:W4:Y:S02]  /*0db0*/  LDC R3, c[0x0][0x64c] ;  /* 0x00019300ff037b82 */ /* 0x000f240000000800 */
[----:B----4-:R-:W-:-:S05]  /*0dc0*/  IADD3 R3, P0, R20, R3, RZ ;  /* 0x0000000314037210 */ /* 0x010fca0007f1e0ff */
[----:B------:R-:W-:-:S04]  /*0dd0*/  IMAD.X R13, RZ, RZ, R5, P0 ;  /* 0x000000ffff0d7224 */ /* 0x000fc800000e0605 */
[----:B------:R-:W-:-:S04]  /*0de0*/  IMAD.WIDE.U32 R4, R13, R32, RZ ;  /* 0x000000200d047225 */ /* 0x000fc800078e00ff */
[----:B------:R-:W-:-:S04]  /*0df0*/  IMAD.WIDE.U32 R8, P0, R3, R33, R4 ;  /* 0x0000002103087225 */ /* 0x000fc80007800004 */
[----:B------:R-:W-:-:S04]  /*0e00*/  IMAD.WIDE.U32 R4, R3, R32, RZ ;  /* 0x0000002003047225 */ /* 0x000fc800078e00ff */
[----:B------:R-:W-:Y:S01]  /*0e10*/  IMAD.X R11, RZ, RZ, RZ, P0 ;  /* 0x000000ffff0b7224 */ /* 0x000fe200000e06ff */
[----:B------:R-:W-:Y:S01]  /*0e20*/  IADD3 RZ, P0, R5, R8, RZ ;  /* 0x0000000805ff7210 */ /* 0x000fe20007f1e0ff */
[----:B------:R-:W-:-:S04]  /*0e30*/  IMAD.MOV.U32 R10, RZ, RZ, R9 ;  /* 0x000000ffff0a7224 */ /* 0x000fc800078e0009 */
[----:B------:R-:W-:-:S08]  /*0e40*/  IMAD.WIDE.U32.X R4, R13, R33, R10, P0 ;  /* 0x000000210d047225 */ /* 0x000fd000000e040a */
.L_x_10:
[----:B-1----:R-:W-:Y:S01]  /*0e50*/  SHF.R.U64 R4, R4, R15, R5 ;  /* 0x0000000f04047219 */ /* 0x002fe20000001205 */
[----:B0-----:R-:W-:Y:S01]  /*0e60*/  VIADD R5, R26, 0xffffffff ;  /* 0xffffffff1a057836 */ /* 0x001fe20000000000 */
[----:B------:R-:W-:Y:S01]  /*0e70*/  SHF.L.U32 R3, R23, R30, RZ ;  /* 0x0000001e17037219 */ /* 0x000fe200000006ff */
[----:B------:R-:W-:Y:S01]  /*0e80*/  IMAD.MOV.U32 R23, RZ, RZ, R27 ;  /* 0x000000ffff177224 */ /* 0x000fe200078e001b */
[----:B------:R-:W-:Y:S02]  /*0e90*/  LOP3.LUT R12, R29, R12, RZ, 0xc0, !PT ;  /* 0x0000000c1d0c7212 */ /* 0x000fe400078ec0ff */
[----:B------:R-:W-:Y:S02]  /*0ea0*/  IADD3 R8, -R4, RZ, RZ ;  /* 0x000000ff04087210 */ /* 0x000fe40007ffe1ff */
[----:B------:R-:W-:Y:S01]  /*0eb0*/  SEL R6, R6, R31, !P1 ;  /* 0x0000001f06067207 */ /* 0x000fe20004800000 */
[----:B------:R-:W-:Y:S01]  /*0ec0*/  IMAD R9, R3, R4, R12 ;  /* 0x0000000403097224 */ /* 0x000fe200078e020c */
[----:B------:R-:W-:Y:S01]  /*0ed0*/  LOP3.LUT R5, R14, R5, RZ, 0xc0, !PT ;  /* 0x000000050e057212 */ /* 0x000fe200078ec0ff */
[----:B--2---:R-:W-:-:S02]  /*0ee0*/  IMAD R3, R8, R21, R20 ;  /* 0x0000001508037224 */ /* 0x004fc400078e0214 */
[----:B---3--:R-:W-:Y:S02]  /*0ef0*/  IMAD R6, R9, R25, R6 ;  /* 0x0000001909067224 */ /* 0x008fe400078e0206 */
[----:B------:R-:W-:Y:S02]  /*0f00*/  IMAD R131, R3, R26, R5 ;  /* 0x0000001a03837224 */ /* 0x000fe400078e0205 */
[----:B------:R-:W-:-:S03]  /*0f10*/  IMAD.MOV.U32 R4, RZ, RZ, 0x1 ;  /* 0x00000001ff047424 */ /* 0x000fc600078e00ff */
[----:B------:R-:W-:Y:S02]  /*0f20*/  SEL R135, R131, R6, !P1 ;  /* 0x0000000683877207 */ /* 0x000fe40004800000 */
[----:B------:R-:W-:Y:S02]  /*0f30*/  PRMT R3, R4, 0x7610, R3 ;  /* 0x0000761004037816 */ /* 0x000fe40000000003 */
[----:B------:R-:W-:-:S07]  /*0f40*/  SEL R131, R6, R131, !P1 ;  /* 0x0000008306837207 */ /* 0x000fce0004800000 */
.L_x_8:
[----:B------:R-:W-:-:S08]  /*0f50*/  NOP ;  /* 0x0000000000007918 */ /* 0x000fd00000000000 */
[----:B------:R-:W0:Y:S02]  /*0f60*/  USETMAXREG.TRY_ALLOC.CTAPOOL UP0, 0xe8 ;  /* 0x000000e8000079c8 */ /* 0x000e240008000600 */
[----:B0-----:R-:W-:-:S13]  /*0f70*/  PLOP3.LUT P0, PT, PT, PT, UP0, 0x80, 0x0 ;  /* 0x000000000000781c */ /* 0x001fda0003f0f008 */
[----:B------:R-:W-:Y:S05]  /*0f80*/  @!P0 BRA `(.L_x_8) ;  /* 0xfffffffc00f08947 */ /* 0x000fea000383ffff */
[----:B------:R-:W-:Y:S01]  /*0f90*/  ULDC.64 UR4, c[0x0][0x598] ;  /* 0x0001660000047ab9 */ /* 0x000fe20000000a00 */
[----:B------:R-:W-:Y:S01]  /*0fa0*/  ULDC.64 UR38, c[0x0][0x208] ;  /* 0x0000820000267ab9 */ /* 0x000fe20000000a00 */
[----:B------:R-:W-:-:S04]  /*0fb0*/  ISETP.NE.U32.AND P0, PT, RZ, UR4, PT ;  /* 0x00000004ff007c0c */ /* 0x000fc8000bf05070 */
[----:B------:R-:W-:-:S13]  /*0fc0*/  ISETP.NE.AND.EX P0, PT, RZ, UR5, PT, P0 ;  /* 0x00000005ff007c0c */ /* 0x000fda000bf05300 */
[----:B------:R-:W-:Y:S05]  /*0fd0*/  @!P0 BRA `(.L_x_11) ;  /* 0x00000000001c8947 */ /* 0x000fea0003800000 */
[----:B------:R-:W0:Y:S02]  /*0fe0*/  LDC.64 R4, c[0x0][0x598] ;  /* 0x00016600ff047b82 */ /* 0x000e240000000a00 */
[----:B0-----:R-:W2:Y:S02]  /*0ff0*/  LDG.E.64 R4, desc[UR38][R4.64] ;  /* 0x0000002604047981 */ /* 0x001ea4000c1e1b00 */
[----:B--2---:R-:W-:-:S04]  /*1000*/  ISETP.NE.U32.AND P0, PT, R4, RZ, PT ;  /* 0x000000ff0400720c */ /* 0x004fc80003f05070 */
[----:B------:R-:W-:-:S13]  /*1010*/  ISETP.NE.AND.EX P0, PT, R5, RZ, PT, P0 ;  /* 0x000000ff0500720c */ /* 0x000fda0003f05300 */
[----:B------:R-:W-:Y:S05]  /*1020*/  @!P0 BRA `(.L_x_11) ;  /* 0x0000000000088947 */ /* 0x000fea0003800000 */
[----:B------:R0:W5:Y:S01]  /*1030*/  LD.E R122, desc[UR38][R4.64] ;  /* 0x00000026047a7980 */ /* 0x000162000c101900 */
[----:B------:R-:W-:Y:S05]  /*1040*/  BRA `(.L_x_12) ;  /* 0x0000000000247947 */ /* 0x000fea0003800000 */
.L_x_11:
[----:B------:R-:W-:Y:S02]  /*1050*/  ULDC.64 UR4, c[0x0][0x588] ;  /* 0x0001620000047ab9 */ /* 0x000fe40000000a00 */
[----:B------:R-:W-:-:S04]  /*1060*/  ISETP.NE.U32.AND P0, PT, RZ, UR4, PT ;  /* 0x00000004ff007c0c */ /* 0x000fc8000bf05070 */
[----:B------:R-:W-:-:S13]  /*1070*/  ISETP.NE.AND.EX P0, PT, RZ, UR5, PT, P0 ;  /* 0x00000005ff007c0c */ /* 0x000fda000bf05300 */
[----:B------:R-:W-:Y:S05]  /*1080*/  @!P0 BRA `(.L_x_13) ;  /* 0x00000000000c8947 */ /* 0x000fea0003800000 */
[----:B------:R-:W0:Y:S02]  /*1090*/  LDC.64 R122, c[0x0][0x588] ;  /* 0x00016200ff7a7b82 */ /* 0x000e240000000a00 */
[----:B0-----:R1:W5:Y:S01]  /*10a0*/  LDG.E R122, desc[UR38][R122.64] ;  /* 0x000000267a7a7981 */ /* 0x001362000c1e1900 */
[----:B------:R-:W-:Y:S05]  /*10b0*/  BRA `(.L_x_12) ;  /* 0x0000000000087947 */ /* 0x000fea0003800000 */
.L_x_13:
[----:B------:R-:W-:Y:S02]  /*10c0*/  ULDC UR4, c[0x0][0x580] ;  /* 0x0001600000047ab9 */ /* 0x000fe40000000800 */
[----:B------:R-:W-:-:S07]  /*10d0*/  IMAD.U32 R122, RZ, RZ, UR4 ;  /* 0x00000004ff7a7e24 */ /* 0x000fce000f8e00ff */
.L_x_12:
[----:B------:R-:W-:Y:S02]  /*10e0*/  ULDC.64 UR4, c[0x0][0x5a0] ;  /* 0x0001680000047ab9 */ /* 0x000fe40000000a00 */
[----:B------:R-:W-:-:S04]  /*10f0*/  ISETP.NE.U32.AND P0, PT, RZ, UR4, PT ;  /* 0x00000004ff007c0c */ /* 0x000fc8000bf05070 */
[----:B------:R-:W-:-:S13]  /*1100*/  ISETP.NE.AND.EX P0, PT, RZ, UR5, PT, P0 ;  /* 0x00000005ff007c0c */ /* 0x000fda000bf05300 */
[----:B------:R-:W-:Y:S05]  /*1110*/  @!P0 BRA `(.L_x_14) ;  /* 0x00000000001c8947 */ /* 0x000fea0003800000 */
[----:B0-----:R-:W0:Y:S02]  /*1120*/  LDC.64 R4, c[0x0][0x5a0] ;  /* 0x00016800ff047b82 */ /* 0x001e240000000a00 */
[----:B0-----:R-:W2:Y:S02]  /*1130*/  LDG.E.64 R4, desc[UR38][R4.64] ;  /* 0x0000002604047981 */ /* 0x001ea4000c1e1b00 */
[----:B--2---:R-:W-:-:S04]  /*1140*/  ISETP.NE.U32.AND P0, PT, R4, RZ, PT ;  /* 0x000000ff0400720c */ /* 0x004fc80003f05070 */
[----:B------:R-:W-:-:S13]  /*1150*/  ISETP.NE.AND.EX P0, PT, R5, RZ, PT, P0 ;  /* 0x000000ff0500720c */ /* 0x000fda0003f05300 */
[----:B------:R-:W-:Y:S05]  /*1160*/  @!P0 BRA `(.L_x_14) ;  /* 0x0000000000088947 */ /* 0x000fea0003800000 */
[----:B-1----:R0:W5:Y:S01]  /*1170*/  LD.E R123, desc[UR38][R4.64] ;  /* 0x00000026047b7980 */ /* 0x002162000c101900 */
[----:B------:R-:W-:Y:S05]  /*1180*/  BRA `(.L_x_15) ;  /* 0x0000000000247947 */ /* 0x000fea0003800000 */
.L_x_14:
[----:B------:R-:W-:Y:S02]  /*1190*/  ULDC.64 UR4, c[0x0][0x590] ;  /* 0x0001640000047ab9 */ /* 0x000fe40000000a00 */
[----:B------:R-:W-:-:S04]  /*11a0*/  ISETP.NE.U32.AND P0, PT, RZ, UR4, PT ;  /* 0x00000004ff007c0c */ /* 0x000fc8000bf05070 */
[----:B------:R-:W-:-:S13]  /*11b0*/  ISETP.NE.AND.EX P0, PT, RZ, UR5, PT, P0 ;  /* 0x00000005ff007c0c */ /* 0x000fda000bf05300 */
[----:B------:R-:W-:Y:S05]  /*11c0*/  @!P0 BRA `(.L_x_16) ;  /* 0x00000000000c8947 */ /* 0x000fea0003800000 */
[----:B0-----:R-:W1:Y:S02]  /*11d0*/  LDC.64 R4, c[0x0][0x590] ;  /* 0x00016400ff047b82 */ /* 0x001e640000000a00 */
[----:B-1----:R1:W5:Y:S01]  /*11e0*/  LDG.E R123, desc[UR38][R4.64] ;  /* 0x00000026047b7981 */ /* 0x002362000c1e1900 */
[----:B------:R-:W-:Y:S05]  /*11f0*/  BRA `(.L_x_15) ;  /* 0x0000000000087947 */ /* 0x000fea0003800000 */
.L_x_16:
[----:B------:R-:W-:Y:S02]  /*1200*/  ULDC UR4, c[0x0][0x584] ;  /* 0x0001610000047ab9 */ /* 0x000fe40000000800 */
[----:B-1----:R-:W-:-:S07]  /*1210*/  IMAD.U32 R123, RZ, RZ, UR4 ;  /* 0x00000004ff7b7e24 */ /* 0x002fce000f8e00ff */
.L_x_15:
[----:B------:R-:W-:-:S13]  /*1220*/  LOP3.LUT P0, RZ, R3, 0xff, RZ, 0xc0, !PT ;  /* 0x000000ff03ff7812 */ /* 0x000fda000780c0ff */
[----:B------:R-:W-:Y:S05]  /*1230*/  @!P0 EXIT ;  /* 0x000000000000894d */ /* 0x000fea0003800000 */
[----:B------:R-:W2:Y:S01]  /*1240*/  LDC R128, c[0x0][0x658] ;  /* 0x00019600ff807b82 */ /* 0x000ea20000000800 */
[----:B------:R-:W-:Y:S01]  /*1250*/  ULDC.64 UR6, c[0x0][0x288] ;  /* 0x0000a20000067ab9 */ /* 0x000fe20000000a00 */
[----:B------:R-:W-:Y:S01]  /*1260*/  LOP3.LUT R7, R7, 0x1, RZ, 0xc0, !PT ;  /* 0x0000000107077812 */ /* 0x000fe200078ec0ff */
[----:B------:R-:W-:Y:S01]  /*1270*/  UIADD3 UR4, UR7, 0x3f, URZ ;  /* 0x0000003f07047890 */ /* 0x000fe2000fffe03f */
[----:B------:R-:W-:Y:S01]  /*1280*/  SHF.R.U32.HI R3, RZ, 0x2, R130 ;  /* 0x00000002ff037819 */ /* 0x000fe20000011682 */
[----:B01----:R-:W-:Y:S01]  /*1290*/  IMAD.U32 R4, RZ, RZ, UR6 ;  /* 0x00000006ff047e24 */ /* 0x003fe2000f8e00ff */
[----:B------:R-:W-:Y:S01]  /*12a0*/  SHF.R.U32.HI R0, RZ, 0x1, R0 ;  /* 0x00000001ff007819 */ /* 0x000fe20000011600 */
[----:B------:R-:W-:Y:S01]  /*12b0*/  USHF.R.S32.HI UR5, URZ, 0x1f, UR4 ;  /* 0x0000001f3f057899 */ /* 0x000fe20008011404 */
[----:B------:R-:W0:Y:S01]  /*12c0*/  LDC.64 R124, c[0x0][0x5c8] ;  /* 0x00017200ff7c7b82 */ /* 0x000e220000000a00 */
[----:B------:R-:W-:Y:S01]  /*12d0*/  LOP3.LUT R129, R130, 0x3, RZ, 0xc0, !PT ;  /* 0x0000000382817812 */ /* 0x000fe200078ec0ff */
[----:B------:R-:W-:Y:S01]  /*12e0*/  IMAD.SHL.U32 R120, R7, 0x40, RZ ;  /* 0x0000004007787824 */ /* 0x000fe200078e00ff */
[----:B------:R-:W-:Y:S01]  /*12f0*/  LOP3.LUT R3, R3, 0x7, RZ, 0xc0, !PT ;  /* 0x0000000703037812 */ /* 0x000fe200078ec0ff */
[----:B------:R-:W-:Y:S01]  /*1300*/  ULEA.HI UR5, UR5, UR4, URZ, 0x6 ;  /* 0x0000000405057291 */ /* 0x000fe2000f8f303f */
[----:B------:R-:W-:Y:S01]  /*1310*/  LOP3.LUT R0, R0, 0x30, RZ, 0xc0, !PT ;  /* 0x0000003000007812 */ /* 0x000fe200078ec0ff */
[----:B------:R-:W-:Y:S01]  /*1320*/  IMAD R129, R129, -0x2, R4 ;  /* 0xfffffffe81817824 */ /* 0x000fe200078e0204 */
[--C-:B------:R-:W-:Y:S01]  /*1330*/  LOP3.LUT R120, R120, 0x40, R3.reuse, 0xe2, !PT ;  /* 0x0000004078787812 */ /* 0x100fe200078ee203 */
[----:B------:R-:W-:Y:S01]  /*1340*/  USHF.R.S32.HI UR43, URZ, 0x6, UR5 ;  /* 0x000000063f2b7899 */ /* 0x000fe20008011405 */
[----:B------:R-:W-:Y:S01]  /*1350*/  IADD3 R4, RZ, -R0, -R3 ;  /* 0x80000000ff047210 */ /* 0x000fe20007ffe803 */
[----:B------:R-:W-:Y:S01]  /*1360*/  IMAD.MOV.U32 R3, RZ, RZ, -0x1 ;  /* 0xffffffffff037424 */ /* 0x000fe200078e00ff */
[----:B------:R-:W-:Y:S01]  /*1370*/  LOP3.LUT R132, R130, 0x80, RZ, 0xc0, !PT ;  /* 0x0000008082847812 */ /* 0x000fe200078ec0ff */
[----:B------:R-:W-:Y:S01]  /*1380*/  IMAD.MOV.U32 R5, RZ, RZ, 0x1 ;  /* 0x00000001ff057424 */ /* 0x000fe200078e00ff */
[----:B------:R-:W-:Y:S01]  /*1390*/  UISETP.LT.AND UP0, UPT, UR43, 0x1, UPT ;  /* 0x000000012b00788c */ /* 0x000fe2000bf01270 */
[----:B------:R-:W-:Y:S01]  /*13a0*/  IMAD R4, R7, -0x40, R4 ;  /* 0xffffffc007047824 */ /* 0x000fe200078e0204 */
[----:B------:R-:W-:Y:S01]  /*13b0*/  ULDC UR4, c[0x0][0x284] ;  /* 0x0000a10000047ab9 */ /* 0x000fe20000000800 */
[----:B--2---:R-:W-:Y:S01]  /*13c0*/  SHF.L.U32 R3, R3, R128, RZ ;  /* 0x0000008003037219 */ /* 0x004fe200000006ff */
[----:B------:R-:W-:Y:S01]  /*13d0*/  USEL UR44, UR43, 0x1, UP0 ;  /* 0x000000012b2c7887 */ /* 0x000fe20008000000 */
[----:B------:R-:W-:Y:S01]  /*13e0*/  LOP3.LUT R120, R120, R0, RZ, 0xfc, !PT ;  /* 0x0000000078787212 */ /* 0x000fe200078efcff */
[----:B------:R-:W-:Y:S01]  /*13f0*/  IMAD.SHL.U32 R130, R130, 0x2, RZ ;  /* 0x0000000282827824 */ /* 0x000fe200078e00ff */
[----:B------:R-:W-:Y:S01]  /*1400*/  SHF.L.U32 R128, R5, R128, RZ ;  /* 0x0000008005807219 */ /* 0x000fe200000006ff */
[----:B------:R-:W-:Y:S01]  /*1410*/  IMAD.MOV.U32 R121, RZ, RZ, RZ ;  /* 0x000000ffff797224 */ /* 0x000fe200078e00ff */
[----:B------:R-:W-:Y:S01]  /*1420*/  LOP3.LUT R148, R18, 0x1, RZ, 0xfc, !PT ;  /* 0x0000000112947812 */ /* 0x000fe200078efcff */
[----:B------:R-:W-:Y:S01]  /*1430*/  UIADD3 UR44, UR43, -UR44, URZ ;  /* 0x8000002c2b2c7290 */ /* 0x000fe2000fffe03f */
[C-C-:B0-----:R-:W-:Y:S01]  /*1440*/  SHF.L.U64.HI R126, R124.reuse, 0x7, R125.reuse ;  /* 0x000000077c7e7819 */ /* 0x141fe2000001027d */
[----:B------:R-:W-:Y:S01]  /*1450*/  UMOV UR40, URZ ;  /* 0x0000003f00287c82 */ /* 0x000fe20008000000 */
[C---:B------:R-:W-:Y:S01]  /*1460*/  SHF.L.U64.HI R127, R124.reuse, 0x3, R125 ;  /* 0x000000037c7f7819 */ /* 0x040fe2000001027d */
[C---:B------:R-:W-:Y:S01]  /*1470*/  IMAD.SHL.U32 R125, R124.reuse, 0x80, RZ ;  /* 0x000000807c7d7824 */ /* 0x040fe200078e00ff */
[----:B------:R-:W-:Y:S01]  /*1480*/  SHF.R.U32.HI R132, RZ, 0x7, R132 ;  /* 0x00000007ff847819 */ /* 0x000fe20000011684 */
[----:B------:R-:W-:Y:S01]  /*1490*/  IMAD.SHL.U32 R124, R124, 0x8, RZ ;  /* 0x000000087c7c7824 */ /* 0x000fe200078e00ff */
[----:B------:R-:W-:Y:S01]  /*14a0*/  LOP3.LUT R133, RZ, R3, RZ, 0x33, !PT ;  /* 0x00000003ff857212 */ /* 0x000fe200078e33ff */
[----:B------:R-:W-:Y:S01]  /*14b0*/  UMOV UR41, URZ ;  /* 0x0000003f00297c82 */ /* 0x000fe20008000000 */
[----:B------:R-:W-:-:S07]  /*14c0*/  IADD3 R134, R4, UR4, RZ ;  /* 0x0000000404867c10 */ /* 0x000fce000fffe0ff */
.L_x_226:
[----:B------:R-:W0:Y:S01]  /*14d0*/  SHFL.IDX PT, R0, R132, RZ, 0x1f ;  /* 0x00001fff84007589 */ /* 0x000e2200000e0000 */
[----:B-1----:R-:W1:Y:S01]  /*14e0*/  S2UR UR7, SR_CgaCtaId ;  /* 0x00000000000779c3 */ /* 0x002e620000008800 */
[----:B------:R-:W-:Y:S01]  /*14f0*/  UMOV UR6, 0x400 ;  /* 0x0000040000067882 */ /* 0x000fe20000000000 */
[----:B0-----:R-:W-:Y:S01]  /*1500*/  R2UR UR4, R0 ;  /* 0x00000000000472ca */ /* 0x001fe200000e0000 */
[----:B-1----:R-:W-:-:S12]  /*1510*/  ULEA UR6, UR7, UR6, 0x18 ;  /* 0x0000000607067291 */ /* 0x002fd8000f8ec03f */
[----:B------:R-:W-:-:S04]  /*1520*/  ULEA.HI UR5, UR4, UR4, URZ, 0x1 ;  /* 0x0000000404057291 */ /* 0x000fc8000f8f083f */
[----:B------:R-:W-:-:S04]  /*1530*/  ULOP3.LUT UR5, UR5, 0x7fffe, URZ, 0xc0, !UPT ;  /* 0x0007fffe05057892 */ /* 0x000fc8000f8ec03f */
[----:B------:R-:W-:-:S03]  /*1540*/  UIADD3 UR5, UR4, -UR5, URZ ;  /* 0x8000000504057290 */ /* 0x000fc6000fffe03f */
[----:B------:R-:W-:Y:S01]  /*1550*/  ULDC UR4, c[0x0][0x28c] ;  /* 0x0000a30000047ab9 */ /* 0x000fe20000000800 */
[----:B------:R-:W-:Y:S01]  /*1560*/  ULEA UR5, UR5, UR6, 0xd ;  /* 0x0000000605057291 */ /* 0x000fe2000f8e683f */
[----:B------:R-:W-:-:S03]  /*1570*/  ISETP.LT.AND P0, PT, RZ, UR4, PT ;  /* 0x00000004ff007c0c */ /* 0x000fc6000bf01270 */
[----:B------:R-:W-:-:S04]  /*1580*/  UIADD3 UR5, UR5, 0x180, URZ ;  /* 0x0000018005057890 */ /* 0x000fc8000fffe03f */
[----:B------:R-:W-:-:S04]  /*1590*/  USHF.R.U32.HI UR5, URZ, 0x4, UR5 ;  /* 0x000000043f057899 */ /* 0x000fc80008011605 */
[----:B------:R-:W-:-:S04]  /*15a0*/  ULOP3.LUT UR5, UR5, 0x3fff, URZ, 0xc0, !UPT ;  /* 0x00003fff05057892 */ /* 0x000fc8000f8ec03f */
[----:B------:R-:W-:Y:S01]  /*15b0*/  ULOP3.LUT UR45, UR5, 0x10000, URZ, 0xfc, !UPT ;  /* 0x00010000052d7892 */ /* 0x000fe2000f8efc3f */
[----:B--2345:R-:W-:Y:S11]  /*15c0*/  @P0 BRA `(.L_x_17) ;  /* 0x0000000000400947 */ /* 0x03cff60003800000 */
[----:B------:R-:W-:Y:S01]  /*15d0*/  MOV R0, 0x0 ;  /* 0x0000000000007802 */ /* 0x000fe20000000f00 */
[----:B------:R-:W-:Y:S01]  /*15e0*/  ULDC.64 UR4, c[0x4][0x68] ;  /* 0x01001a0000047ab9 */ /* 0x000fe20000000a00 */
[----:B------:R-:W-:Y:S01]  /*15f0*/  ULDC.64 UR6, c[0x4][0x8] ;  /* 0x0100020000067ab9 */ /* 0x000fe20000000a00 */
[----:B------:R-:W-:Y:S01]  /*1600*/  IMAD.U32 R4, RZ, RZ, UR4 ;  /* 0x00000004ff047e24 */ /* 0x000fe2000f8e00ff */
[----:B------:R0:W1:Y:S01]  /*1610*/  LDC.64 R14, c[0x4][R0] ;  /* 0x01000000000e7b82 */ /* 0x0000620000000a00 */
[----:B------:R-:W-:Y:S01]  /*1620*/  IMAD.U32 R5, RZ, RZ, UR5 ;  /* 0x00000005ff057e24 */ /* 0x000fe2000f8e00ff */
[----:B------:R-:W-:Y:S01]  /*1630*/  ULDC.64 UR4, c[0x4][0x70] ;  /* 0x01001c0000047ab9 */ /* 0x000fe20000000a00 */
[----:B------:R-:W-:Y:S02]  /*1640*/  IMAD.U32 R10, RZ, RZ, UR6 ;  /* 0x00000006ff0a7e24 */ /* 0x000fe4000f8e00ff */
[----:B------:R-:W-:Y:S02]  /*1650*/  IMAD.U32 R6, RZ, RZ, UR4 ;  /* 0x00000004ff067e24 */ /* 0x000fe4000f8e00ff */
[----:B------:R-:W-:-:S02]  /*1660*/  IMAD.U32 R7, RZ, RZ, UR5 ;  /* 0x00000005ff077e24 */ /* 0x000fc4000f8e00ff */
[----:B------:R-:W-:Y:S02]  /*1670*/  IMAD.U32 R11, RZ, RZ, UR7 ;  /* 0x00000007ff0b7e24 */ /* 0x000fe4000f8e00ff */
[----:B------:R-:W-:Y:S02]  /*1680*/  IMAD.MOV.U32 R8, RZ, RZ, 0x1e1 ;  /* 0x000001e1ff087424 */ /* 0x000fe400078e00ff */
[----:B------:R-:W-:Y:S02]  /*1690*/  IMAD.MOV.U32 R12, RZ, RZ, 0x1 ;  /* 0x00000001ff0c7424 */ /* 0x000fe400078e00ff */
[----:B0-----:R-:W-:-:S07]  /*16a0*/  IMAD.MOV.U32 R13, RZ, RZ, RZ ;  /* 0x000000ffff0d7224 */ /* 0x001fce00078e00ff */
[----:B------:R-:W-:-:S07]  /*16b0*/  LEPC R20, `(.L_x_17) ;  /* 0x000000001014794e */ /* 0x000fce0000000000 */
[----:B-1---5:R-:W-:Y:S05]  /*16c0*/  CALL.ABS.NOINC R14 ;  /* 0x000000000e007343 */ /* 0x022fea0003c00000 */
.L_x_17:
[----:B------:R-:W-:-:S13]  /*16d0*/  ISETP.NE.AND P0, PT, R148, 0x3, PT ;  /* 0x000000039400780c */ /* 0x000fda0003f05270 */
[----:B------:R-:W-:Y:S05]  /*16e0*/  @!P0 BRA `(.L_x_18) ;  /* 0x0000000000048947 */ /* 0x000fea0003800000 */
[----:B------:R-:W-:Y:S01]  /*16f0*/  BPT.TRAP 0x1 ;  /* 0x000000040000795c */ /* 0x000fe20000300000 */
.L_x_18:
[----:B------:R-:W0:Y:S01]  /*1700*/  S2UR UR5, SR_CgaCtaId ;  /* 0x00000000000579c3 */ /* 0x000e220000008800 */
[----:B------:R-:W-:Y:S01]  /*1710*/  UMOV UR4, 0x400 ;  /* 0x0000040000047882 */ /* 0x000fe20000000000 */
[----:B------:R-:W-:Y:S01]  /*1720*/  IMAD.U32 R3, RZ, RZ, UR41 ;  /* 0x00000029ff037e24 */ /* 0x000fe2000f8e00ff */
[----:B------:R-:W-:-:S04]  /*1730*/  MOV R0, UR40 ;  /* 0x0000002800007c02 */ /* 0x000fc80008000f00 */
[----:B------:R-:W-:Y:S01]  /*1740*/  SHF.L.U32 R0, R0, 0x1f, RZ ;  /* 0x0000001f00007819 */ /* 0x000fe200000006ff */
[----:B0-----:R-:W-:-:S06]  /*1750*/  ULEA UR4, UR5, UR4, 0x18 ;  /* 0x0000000405047291 */ /* 0x001fcc000f8ec03f */
[----:B------:R-:W-:-:S04]  /*1760*/  IMAD.U32 R6, RZ, RZ, UR4 ;  /* 0x00000004ff067e24 */ /* 0x000fc8000f8e00ff */
[----:B------:R-:W-:-:S04]  /*1770*/  IMAD R3, R3, 0x8, R6 ;  /* 0x0000000803037824 */ /* 0x000fc800078e0206 */
[----:B------:R0:W1:Y:S01]  /*1780*/  SYNCS.PHASECHK.TRANS64.TRYWAIT P1, [R3+URZ], R0 ;  /* 0x00000000030075a7 */ /* 0x000062000802017f */
[----:B------:R-:W-:Y:S05]  /*1790*/  @!P0 BRA `(.L_x_19) ;  /* 0x0000000000048947 */ /* 0x000fea0003800000 */
[----:B------:R-:W-:Y:S01]  /*17a0*/  BPT.TRAP 0x1 ;  /* 0x000000040000795c */ /* 0x000fe20000300000 */
.L_x_19:
[----:B------:R-:W-:-:S05]  /*17b0*/  IMAD.U32 R4, RZ, RZ, UR44 ;  /* 0x0000002cff047e24 */ /* 0x000fca000f8e00ff */
[----:B------:R-:W-:Y:S01]  /*17c0*/  ISETP.GE.AND P2, PT, R4, 0x1, PT ;  /* 0x000000010400780c */ /* 0x000fe20003f46270 */
[----:B-1----:R-:W-:-:S12]  /*17d0*/  @P1 BRA `(.L_x_20) ;  /* 0x0000000000081947 */ /* 0x002fd80003800000 */
[----:B------:R-:W1:Y:S02]  /*17e0*/  SYNCS.PHASECHK.TRANS64.TRYWAIT P1, [R3+URZ], R0 ;  /* 0x00000000030075a7 */ /* 0x000e64000802017f */
[----:B-1----:R-:W-:Y:S05]  /*17f0*/  @!P1 BRA `(.L_x_21) ;  /* 0x0000008c00549947 */ /* 0x002fea0003800000 */
.L_x_20:
[----:B------:R-:W-:Y:S05]  /*1800*/  WARPSYNC.ALL ;  /* 0x0000000000007948 */ /* 0x000fea0003800000 */
[----:B------:R-:W-:Y:S01]  /*1810*/  R2UR UR4, R6 ;  /* 0x00000000060472ca */ /* 0x000fe200000e0000 */
[----:B------:R-:W-:Y:S01]  /*1820*/  UIMAD UR5, UR41, 0x600, UR45 ;  /* 0x00000600290578a4 */ /* 0x000fe2000f8e022d */
[----:B------:R-:W-:Y:S01]  /*1830*/  WARPGROUP.ARRIVE ;  /* 0x00000000000079c5 */ /* 0x000fe20000000000 */
[----:B------:R-:W-:Y:S01]  /*1840*/  UMOV UR9, 0x40000040 ;  /* 0x4000004000097882 */ /* 0x000fe20000000000 */
[----:B------:R-:W-:-:S04]  /*1850*/  UMOV UR11, 0x40000040 ;  /* 0x40000040000b7882 */ /* 0x000fc80000000000 */
[----:B------:R-:W-:-:S05]  /*1860*/  UMOV UR8, UR5 ;  /* 0x0000000500087c82 */ /* 0x000fca0008000000 */
[----:B------:R-:W-:-:S04]  /*1870*/  UIADD3 UR4, UR4, 0x24180, URZ ;  /* 0x0002418004047890 */ /* 0x000fc8000fffe03f */
[----:B------:R-:W-:-:S04]  /*1880*/  USHF.R.U32.HI UR4, URZ, 0x4, UR4 ;  /* 0x000000043f047899 */ /* 0x000fc80008011604 */
[----:B------:R-:W-:-:S04]  /*1890*/  ULOP3.LUT UR4, UR4, 0x3fff, URZ, 0xc0, !UPT ;  /* 0x00003fff04047892 */ /* 0x000fc8000f8ec03f */
[----:B------:R-:W-:-:S04]  /*18a0*/  ULOP3.LUT UR4, UR4, 0x10000, URZ, 0xfc, !UPT ;  /* 0x0001000004047892 */ /* 0x000fc8000f8efc3f */
[----:B------:R-:W-:-:S07]  /*18b0*/  UIMAD UR6, UR41, 0x300, UR4 ;  /* 0x00000300290678a4 */ /* 0x000fce000f8e0204 */
[----:B------:R-:W-:Y:S02]  /*18c0*/  UMOV UR10, UR6 ;  /* 0x00000006000a7c82 */ /* 0x000fe40008000000 */
[----:B------:R-:W-:Y:S01]  /*18d0*/  HGMMA.64x96x16.F32.BF16 R72, gdesc[UR8], RZ, !UPT, gsb0 ;  /* 0x01600000084879f0 */ /* 0x000fe2000c0018ff */
[----:B------:R-:W-:Y:S01]  /*18e0*/  UIADD3 UR8, UR5, 0x400, URZ ;  /* 0x0000040005087890 */ /* 0x000fe2000fffe03f */
[----:B------:R-:W-:Y:S01]  /*18f0*/  UMOV UR9, 0x40000040 ;  /* 0x4000004000097882 */ /* 0x000fe20000000000 */
[----:B------:R-:W-:Y:S02]  /*1900*/  WARPGROUP.DEPBAR.LE gsb0, 0x0 ;  /* 0x00008000000079c5 */ /* 0x000fe40000010000 */
[----:B------:R-:W-:-:S06]  /*1910*/  WARPGROUP.ARRIVE ;  /* 0x00000000000079c5 */ /* 0x000fcc0000000000 */
[----:B------:R-:W-:Y:S01]  /*1920*/  HGMMA.64x96x16.F32.BF16 R24, gdesc[UR8], RZ, !UPT, gsb0 ;  /* 0x01600000081879f0 */ /* 0x000fe2000c0018ff */
[----:B------:R-:W-:Y:S02]  /*1930*/  UIADD3 UR8, UR5, 0x2, URZ ;  /* 0x0000000205087890 */ /* 0x000fe4000fffe03f */
[----:B------:R-:W-:Y:S01]  /*1940*/  UIADD3 UR10, UR6, 0x2, URZ ;  /* 0x00000002060a7890 */ /* 0x000fe2000fffe03f */
[----:B------:R-:W-:Y:S01]  /*1950*/  UMOV UR9, 0x40000040 ;  /* 0x4000004000097882 */ /* 0x000fe20000000000 */
[----:B------:R-:W-:Y:S01]  /*1960*/  UMOV UR11, 0x40000040 ;  /* 0x40000040000b7882 */ /* 0x000fe20000000000 */
[----:B------:R-:W-:Y:S02]  /*1970*/  WARPGROUP.DEPBAR.LE gsb0, 0x0 ;  /* 0x00008000000079c5 */ /* 0x000fe40000010000 */
[----:B------:R-:W-:-:S06]  /*1980*/  WARPGROUP.ARRIVE ;  /* 0x00000000000079c5 */ /* 0x000fcc0000000000 */
[----:B------:R-:W-:Y:S01]  /*1990*/  HGMMA.64x96x16.F32.BF16 R72, gdesc[UR8], R72, gsb0 ;  /* 0x01600000084879f0 */ /* 0x000fe20008001848 */
[----:B------:R-:W-:Y:S01]  /*19a0*/  UIADD3 UR8, UR5, 0x402, URZ ;  /* 0x0000040205087890 */ /* 0x000fe2000fffe03f */
[----:B------:R-:W-:Y:S01]  /*19b0*/  UMOV UR9, 0x40000040 ;  /* 0x4000004000097882 */ /* 0x000fe20000000000 */
[----:B------:R-:W-:Y:S02]  /*19c0*/  WARPGROUP.DEPBAR.LE gsb0, 0x0 ;  /* 0x00008000000079c5 */ /* 0x000fe40000010000 */
[----:B------:R-:W-:-:S06]  /*19d0*/  WARPGROUP.ARRIVE ;  /* 0x00000000000079c5 */ /* 0x000fcc0000000000 */
[----:B------:R-:W-:Y:S01]  /*19e0*/  HGMMA.64x96x16.F32.BF16 R24, gdesc[UR8], R24, gsb0 ;  /* 0x01600000081879f0 */ /* 0x000fe20008001818 */
        /* <DEDUP_REMOVED lines=23> */
[----:B------:R-:W-:Y:S03]  /*1b60*/  HGMMA.64x96x16.F32.BF16 R24, gdesc[UR8], R24, gsb0 ;  /* 0x01600000081879f0 */ /* 0x000fe60008001818 */
[----:B------:R-:W-:Y:S02]  /*1b70*/  WARPGROUP.DEPBAR.LE gsb0, 0x0 ;  /* 0x00008000000079c5 */ /* 0x000fe40000010000 */
[----:B------:R-:W-:Y:S05]  /*1b80*/  @!P2 BRA `(.L_x_22) ;  /* 0x000000040078a947 */ /* 0x000fea0003800000 */
[----:B------:R-:W-:Y:S01]  /*1b90*/  UIADD3 UR5, UR41, 0x1, URZ ;  /* 0x0000000129057890 */ /* 0x000fe2000fffe03f */
[----:B01----:R-:W-:Y:S02]  /*1ba0*/  IMAD.U32 R0, RZ, RZ, UR44 ;  /* 0x0000002cff007e24 */ /* 0x003fe4000f8e00ff */
[----:B------:R-:W-:Y:S01]  /*1bb0*/  IMAD.U32 R3, RZ, RZ, UR41 ;  /* 0x00000029ff037e24 */ /* 0x000fe2000f8e00ff */
[----:B------:R-:W-:-:S04]  /*1bc0*/  UISETP.NE.AND UP0, UPT, UR5, 0x6, UPT ;  /* 0x000000060500788c */ /* 0x000fc8000bf05270 */
[----:B------:R-:W-:Y:S02]  /*1bd0*/  USEL UR6, URZ, 0x1, UP0 ;  /* 0x000000013f067887 */ /* 0x000fe40008000000 */
[----:B------:R-:W-:Y:S02]  /*1be0*/  USEL UR5, UR5, URZ, UP0 ;  /* 0x0000003f05057287 */ /* 0x000fe40008000000 */
[----:B------:R-:W-:-:S06]  /*1bf0*/  ULOP3.LUT UR6, UR40, UR6, URZ, 0x3c, !UPT ;  /* 0x0000000628067292 */ /* 0x000fcc000f8e3c3f */
[----:B------:R-:W-:-:S07]  /*1c00*/  IMAD.U32 R7, RZ, RZ, UR6 ;  /* 0x00000006ff077e24 */ /* 0x000fce000f8e00ff */
.L_x_29:
[----:B------:R-:W-:Y:S05]  /*1c10*/  @!P0 BRA `(.L_x_23) ;  /* 0x0000000000048947 */ /* 0x000fea0003800000 */
[----:B------:R-:W-:Y:S01]  /*1c20*/  BPT.TRAP 0x1 ;  /* 0x000000040000795c */ /* 0x000fe20000300000 */
.L_x_23:
[----:B------:R-:W0:Y:S01]  /*1c30*/  S2UR UR7, SR_CgaCtaId ;  /* 0x00000000000779c3 */ /* 0x000e220000008800 */
[----:B------:R-:W-:Y:S01]  /*1c40*/  UMOV UR6, 0x400 ;  /* 0x0000040000067882 */ /* 0x000fe20000000000 */
[----:B------:R-:W-:Y:S01]  /*1c50*/  IMAD.U32 R5, RZ, RZ, UR5 ;  /* 0x00000005ff057e24 */ /* 0x000fe2000f8e00ff */
[----:B------:R-:W-:Y:S01]  /*1c60*/  SHF.L.U32 R4, R7, 0x1f, RZ ;  /* 0x0000001f07047819 */ /* 0x000fe200000006ff */
[----:B0-----:R-:W-:-:S06]  /*1c70*/  ULEA UR6, UR7, UR6, 0x18 ;  /* 0x0000000607067291 */ /* 0x001fcc000f8ec03f */
[----:B------:R-:W-:-:S04]  /*1c80*/  IMAD.U32 R6, RZ, RZ, UR6 ;  /* 0x00000006ff067e24 */ /* 0x000fc8000f8e00ff */
[----:B------:R-:W-:-:S04]  /*1c90*/  IMAD R5, R5, 0x8, R6 ;  /* 0x0000000805057824 */ /* 0x000fc800078e0206 */
[----:B------:R0:W1:Y:S01]  /*1ca0*/  SYNCS.PHASECHK.TRANS64.TRYWAIT P1, [R5+URZ], R4 ;  /* 0x00000004050075a7 */ /* 0x000062000802017f */
[----:B------:R-:W-:Y:S05]  /*1cb0*/  @!P0 BRA `(.L_x_24) ;  /* 0x0000000000048947 */ /* 0x000fea0003800000 */
[----:B------:R-:W-:Y:S01]  /*1cc0*/  BPT.TRAP 0x1 ;  /* 0x000000040000795c */ /* 0x000fe20000300000 */
.L_x_24:
[----:B-1----:R-:W-:Y:S05]  /*1cd0*/  @P1 BRA `(.L_x_25) ;  /* 0x0000000000081947 */ /* 0x002fea0003800000 */
[----:B------:R-:W1:Y:S02]  /*1ce0*/  SYNCS.PHASECHK.TRANS64.TRYWAIT P1, [R5+URZ], R4 ;  /* 0x00000004050075a7 */ /* 0x000e64000802017f */
[----:B-1----:R-:W-:Y:S05]  /*1cf0*/  @!P1 BRA `(.L_x_26) ;  /* 0x0000008800289947 */ /* 0x002fea0003800000 */
.L_x_25:
[----:B------:R-:W-:Y:S01]  /*1d00*/  UIMAD UR6, UR5, 0x600, UR45 ;  /* 0x00000600050678a4 */ /* 0x000fe2000f8e022d */
[----:B------:R-:W-:Y:S01]  /*1d10*/  WARPGROUP.ARRIVE ;  /* 0x00000000000079c5 */ /* 0x000fe20000000000 */
[----:B------:R-:W-:Y:S01]  /*1d20*/  UIMAD UR7, UR5, 0x300, UR4 ;  /* 0x00000300050778a4 */ /* 0x000fe2000f8e0204 */
[----:B------:R-:W-:Y:S01]  /*1d30*/  UMOV UR9, 0x40000040 ;  /* 0x4000004000097882 */ /* 0x000fe20000000000 */
[----:B------:R-:W-:-:S03]  /*1d40*/  UMOV UR11, 0x40000040 ;  /* 0x40000040000b7882 */ /* 0x000fc60000000000 */
[----:B------:R-:W-:Y:S02]  /*1d50*/  UMOV UR8, UR6 ;  /* 0x0000000600087c82 */ /* 0x000fe40008000000 */
[----:B------:R-:W-:Y:S02]  /*1d60*/  UMOV UR10, UR7 ;  /* 0x00000007000a7c82 */ /* 0x000fe40008000000 */
        /* <DEDUP_REMOVED lines=44> */
[----:B------:R-:W-:Y:S01]  /*2030*/  BPT.TRAP 0x1 ;  /* 0x000000040000795c */ /* 0x000fe20000300000 */
.L_x_27:
[----:B------:R-:W-:-:S13]  /*2040*/  ISETP.NE.AND P1, PT, R19, RZ, PT ;  /* 0x000000ff1300720c */ /* 0x000fda0003f25270 */
[----:B01----:R-:W-:-:S04]  /*2050*/  @P1 IMAD R4, R3, 0x8, R6 ;  /* 0x0000000803041824 */ /* 0x003fc800078e0206 */
[----:B------:R-:W-:-:S05]  /*2060*/  @P1 VIADD R5, R4, 0x30 ;  /* 0x0000003004051836 */ /* 0x000fca0000000000 */
[----:B------:R-:W-:-:S04]  /*2070*/  @P1 PRMT R5, R22, 0x654, R5 ;  /* 0x0000065416051816 */ /* 0x000fc80000000005 */
[----:B------:R0:W-:Y:S01]  /*2080*/  @P1 SYNCS.ARRIVE.TRANS64.RED.A1T0 RZ, [R5+URZ], RZ ;  /* 0x000000ff05ff19a7 */ /* 0x0001e2000810043f */
[----:B------:R-:W-:-:S13]  /*2090*/  ISETP.GT.U32.AND P1, PT, R18, 0x1, PT ;  /* 0x000000011200780c */ /* 0x000fda0003f24070 */
[----:B0-----:R-:W-:Y:S05]  /*20a0*/  @P1 BRA `(.L_x_28) ;  /* 0x0000000000041947 */ /* 0x001fea0003800000 */
[----:B------:R-:W-:Y:S01]  /*20b0*/  BPT.TRAP 0x1 ;  /* 0x000000040000795c */ /* 0x000fe20000300000 */
.L_x_28:
[----:B------:R-:W-:Y:S01]  /*20c0*/  UIADD3 UR5, UR5, 0x1, URZ ;  /* 0x0000000105057890 */ /* 0x000fe2000fffe03f */
[C---:B------:R-:W-:Y:S01]  /*20d0*/  ISETP.GT.AND P2, PT, R0.reuse, 0x1, PT ;  /* 0x000000010000780c */ /* 0x040fe20003f44270 */
[----:B------:R-:W-:Y:S01]  /*20e0*/  VIADD R0, R0, 0xffffffff ;  /* 0xffffffff00007836 */ /* 0x000fe20000000000 */
[----:B------:R-:W-:Y:S01]  /*20f0*/  IADD3 R3, R3, 0x1, RZ ;  /* 0x0000000103037810 */ /* 0x000fe20007ffe0ff */
[----:B------:R-:W-:-:S03]  /*2100*/  UISETP.NE.AND UP0, UPT, UR5, 0x6, UPT ;  /* 0x000000060500788c */ /* 0x000fc6000bf05270 */
[C---:B------:R-:W-:Y:S01]  /*2110*/  ISETP.NE.AND P1, PT, R3.reuse, 0x6, PT ;  /* 0x000000060300780c */ /* 0x040fe20003f25270 */
[----:B------:R-:W-:Y:S02]  /*2120*/  USEL UR6, URZ, 0x1, UP0 ;  /* 0x000000013f067887 */ /* 0x000fe40008000000 */
[----:B------:R-:W-:Y:S01]  /*2130*/  USEL UR5, UR5, URZ, UP0 ;  /* 0x0000003f05057287 */ /* 0x000fe20008000000 */
[----:B------:R-:W-:-:S03]  /*2140*/  SEL R3, R3, RZ, P1 ;  /* 0x000000ff03037207 */ /* 0x000fc60000800000 */
[----:B------:R-:W-:Y:S01]  /*2150*/  LOP3.LUT R7, R7, UR6, RZ, 0x3c, !PT ;  /* 0x0000000607077c12 */ /* 0x000fe2000f8e3cff */
[----:B------:R-:W-:Y:S07]  /*2160*/  @P2 BRA `(.L_x_29) ;  /* 0xfffffff800a82947 */ /* 0x000fee000383ffff */
.L_x_22:
[----:B01----:R-:W0:Y:S02]  /*2170*/  LDC R0, c[0x0][0x28c] ;  /* 0x0000a300ff007b82 */ /* 0x003e240000000800 */
[----:B0-----:R-:W-:-:S13]  /*2180*/  ISETP.GE.AND P1, PT, R0, 0x1, PT ;  /* 0x000000010000780c */ /* 0x001fda0003f26270 */
[----:B------:R-:W-:Y:S05]  /*2190*/  @!P1 BRA `(.L_x_30) ;  /* 0x0000000000449947 */ /* 0x000fea0003800000 */
[----:B------:R-:W-:Y:S05]  /*21a0*/  @!P0 BRA `(.L_x_31) ;  /* 0x0000000000048947 */ /* 0x000fea0003800000 */
[----:B------:R-:W-:Y:S01]  /*21b0*/  BPT.TRAP 0x1 ;  /* 0x000000040000795c */ /* 0x000fe20000300000 */
.L_x_31:
[----:B------:R-:W-:-:S13]  /*21c0*/  ISETP.NE.AND P0, PT, R19, RZ, PT ;  /* 0x000000ff1300720c */ /* 0x000fda0003f05270 */
[----:B------:R-:W-:-:S05]  /*21d0*/  VOTEU.ANY UP0, P0 ;  /* 0x00000000003f7886 */ /* 0x000fca0000000100 */
[----:B------:R-:W-:-:S06]  /*21e0*/  @UP0 UIADD3 UR4, UR44, UR41, URZ ;  /* 0x000000292c040290 */ /* 0x000fcc000fffe03f */
[----:B------:R-:W-:Y:S02]  /*21f0*/  IMAD.U32 R4, RZ, RZ, UR4 ;  /* 0x00000004ff047e24 */ /* 0x000fe4000f8e00ff */
[----:B------:R-:W-:Y:S02]  /*2200*/  IMAD.U32 R3, RZ, RZ, UR4 ;  /* 0x00000004ff037e24 */ /* 0x000fe4000f8e00ff */
[----:B------:R-:W-:-:S05]  /*2210*/  @P0 IMAD.WIDE.U32 R4, R4, -0x55555555, RZ ;  /* 0xaaaaaaab04040825 */ /* 0x000fca00078e00ff */
[----:B------:R-:W-:-:S05]  /*2220*/  @P0 SHF.R.U32.HI R0, RZ, 0x2, R5 ;  /* 0x00000002ff000819 */ /* 0x000fca0000011605 */
[----:B------:R-:W-:-:S04]  /*2230*/  @P0 IMAD R0, R0, -0x6, R3 ;  /* 0xfffffffa00000824 */ /* 0x000fc800078e0203 */
[----:B------:R-:W-:-:S04]  /*2240*/  @P0 IMAD R0, R0, 0x8, R6 ;  /* 0x0000000800000824 */ /* 0x000fc800078e0206 */
[----:B------:R-:W-:-:S05]  /*2250*/  @P0 VIADD R3, R0, 0x30 ;  /* 0x0000003000030836 */ /* 0x000fca0000000000 */
[----:B------:R-:W-:-:S04]  /*2260*/  @P0 PRMT R3, R22, 0x654, R3 ;  /* 0x0000065416030816 */ /* 0x000fc80000000003 */
[----:B------:R0:W-:Y:S01]  /*2270*/  @P0 SYNCS.ARRIVE.TRANS64.RED.A1T0 RZ, [R3+URZ], RZ ;  /* 0x000000ff03ff09a7 */ /* 0x0001e2000810043f */
[----:B------:R-:W-:-:S13]  /*2280*/  ISETP.GT.U32.AND P0, PT, R18, 0x1, PT ;  /* 0x000000011200780c */ /* 0x000fda0003f04070 */
[----:B0-----:R-:W-:Y:S05]  /*2290*/  @P0 BRA `(.L_x_30) ;  /* 0x0000000000040947 */ /* 0x001fea0003800000 */
[----:B------:R-:W-:Y:S01]  /*22a0*/  BPT.TRAP 0x1 ;  /* 0x000000040000795c */ /* 0x000fe20000300000 */
.L_x_30:
[----:B------:R-:W-:Y:S01]  /*22b0*/  IMAD R135, R135, 0x60, RZ ;  /* 0x0000006087877824 */ /* 0x000fe200078e02ff */
[----:B------:R-:W-:Y:S01]  /*22c0*/  UIADD3 UR41, UR43, UR41, URZ ;  /* 0x000000292b297290 */ /* 0x000fe2000fffe03f */
[----:B------:R-:W-:Y:S01]  /*22d0*/  SHF.R.S32.HI R15, RZ, 0x1f, R23 ;  /* 0x0000001fff0f7819 */ /* 0x000fe20000011417 */
[----:B------:R-:W-:Y:S01]  /*22e0*/  ULDC UR7, c[0x0][0x288] ;  /* 0x0000a20000077ab9 */ /* 0x000fe20000000800 */
[----:B------:R-:W-:Y:S01]  /*22f0*/  IMAD R3, R131, 0xc0, RZ ;  /* 0x000000c083037824 */ /* 0x000fe200078e02ff */
[C---:B------:R-:W-:Y:S01]  /*2300*/  LOP3.LUT R4, R135.reuse, 0x6, R130, 0xf8, !PT ;  /* 0x0000000687047812 */ /* 0x040fe200078ef882 */
[----:B------:R-:W-:Y:S01]  /*2310*/  UISETP.GT.U32.AND UP0, UPT, UR41, 0x5, UPT ;  /* 0x000000052900788c */ /* 0x000fe2000bf04070 */
[----:B------:R-:W-:Y:S01]  /*2320*/  ISETP.GE.AND P0, PT, R135, UR7, PT ;  /* 0x0000000787007c0c */ /* 0x000fe2000bf06270 */
[----:B------:R-:W-:Y:S01]  /*2330*/  ULDC.64 UR4, c[0x0][0x5d0] ;  /* 0x0001740000047ab9 */ /* 0x000fe20000000a00 */
[----:B------:R-:W-:Y:S01]  /*2340*/  SHF.R.S32.HI R5, RZ, 0x1f, R4 ;  /* 0x0000001fff057819 */ /* 0x000fe20000011404 */
[----:B------:R-:W-:Y:S01]  /*2350*/  ULDC UR10, c[0x0][0x284] ;  /* 0x0000a100000a7ab9 */ /* 0x000fe20000000800 */
[----:B------:R-:W-:Y:S01]  /*2360*/  IMAD R0, R15, UR4, RZ ;  /* 0x000000040f007c24 */ /* 0x000fe2000f8e02ff */
[----:B------:R-:W-:Y:S01]  /*2370*/  UISETP.LT.U32.AND UP0, UPT, UR43, 0x6, UP0 ;  /* 0x000000062b00788c */ /* 0x000fe20008701070 */
[----:B------:R-:W-:Y:S01]  /*2380*/  ISETP.GE.OR P0, PT, R3, UR10, P0 ;  /* 0x0000000a03007c0c */ /* 0x000fe20008706670 */
[----:B------:R-:W-:Y:S01]  /*2390*/  UISETP.GE.U32.AND UP1, UPT, UR43, 0x6, UPT ;  /* 0x000000062b00788c */ /* 0x000fe2000bf26070 */
[C---:B------:R-:W-:Y:S01]  /*23a0*/  IMAD R11, R23.reuse, UR5, R0 ;  /* 0x00000005170b7c24 */ /* 0x040fe2000f8e0200 */
[----:B------:R-:W-:Y:S01]  /*23b0*/  USEL UR6, URZ, 0x1, !UP0 ;  /* 0x000000013f067887 */ /* 0x000fe2000c000000 */
[----:B------:R-:W-:Y:S01]  /*23c0*/  IMAD.WIDE.U32 R6, R23, UR4, R4 ;  /* 0x0000000417067c25 */ /* 0x000fe2000f8e0004 */
[----:B------:R-:W-:Y:S01]  /*23d0*/  UIMAD.WIDE.U32 UR4, UR41, -0x55555555, URZ ;  /* 0xaaaaaaab290478a5 */ /* 0x000fe2000f8e003f */
[----:B------:R-:W-:-:S02]  /*23e0*/  ULDC.64 UR8, c[0x0][0x5c8] ;  /* 0x0001720000087ab9 */ /* 0x000fc40000000a00 */
[----:B------:R-:W-:Y:S01]  /*23f0*/  IMAD.WIDE R8, R131, 0xc0, R120 ;  /* 0x000000c083087825 */ /* 0x000fe200078e0278 */
[----:B------:R-:W-:Y:S02]  /*2400*/  USHF.R.U32.HI UR4, URZ, 0x2, UR5 ;  /* 0x000000023f047899 */ /* 0x000fe40008011605 */
[----:B------:R-:W-:Y:S01]  /*2410*/  ULOP3.LUT UR40, UR40, UR6, URZ, 0x3c, !UPT ;  /* 0x0000000628287292 */ /* 0x000fe2000f8e3c3f */
[----:B------:R-:W-:Y:S01]  /*2420*/  IMAD R13, R9, UR8, RZ ;  /* 0x00000008090d7c24 */ /* 0x000fe2000f8e02ff */
[----:B------:R-:W-:Y:S01]  /*2430*/  UIMAD UR41, UR4, -0x6, UR41 ;  /* 0xfffffffa042978a4 */ /* 0x000fe2000f8e0229 */
[----:B------:R-:W-:Y:S01]  /*2440*/  IMAD.IADD R7, R7, 0x1, R11 ;  /* 0x0000000107077824 */ /* 0x000fe200078e020b */
[----:B------:R-:W-:Y:S01]  /*2450*/  @UP1 ULOP3.LUT UR40, UR40, 0x1, UR4, 0x78, !UPT ;  /* 0x0000000128281892 */ /* 0x000fe2000f8e7804 */
[C---:B------:R-:W-:Y:S02]  /*2460*/  IMAD R13, R8.reuse, UR9, R13 ;  /* 0x00000009080d7c24 */ /* 0x040fe4000f8e020d */
[----:B------:R-:W-:-:S04]  /*2470*/  IMAD.WIDE.U32 R144, R8, UR8, R6 ;  /* 0x0000000808907c25 */ /* 0x000fc8000f8e0006 */
[----:B------:R-:W-:Y:S01]  /*2480*/  IMAD.MOV.U32 R131, RZ, RZ, -0x1 ;  /* 0xffffffffff837424 */ /* 0x000fe200078e00ff */
[----:B------:R-:W-:Y:S06]  /*2490*/  @P0 BRA `(.L_x_32) ;  /* 0x00000064001c0947 */ /* 0x000fec0003800000 */
[----:B-----5:R-:W-:Y:S01]  /*24a0*/  FSETP.NEU.AND P1, PT, R123, RZ, PT ;  /* 0x000000ff7b00720b */ /* 0x020fe20003f2d000 */
[----:B------:R-:W-:Y:S01]  /*24b0*/  IMAD.IADD R3, R134, 0x1, -R3 ;  /* 0x0000000186037824 */ /* 0x000fe200078e0a03 */
[----:B------:R-:W-:Y:S01]  /*24c0*/  BSSY B0, `(.L_x_32) ;  /* 0x0000644000007945 */ /* 0x000fe20003800000 */
[----:B------:R-:W-:Y:S02]  /*24d0*/  IMAD.IADD R0, R129, 0x1, -R135 ;  /* 0x0000000181007824 */ /* 0x000fe400078e0a87 */
[----:B------:R-:W-:Y:S01]  /*24e0*/  IMAD.IADD R147, R145, 0x1, R13 ;  /* 0x0000000191937824 */ /* 0x000fe200078e020d */
[----:B------:R-:W-:-:S04]  /*24f0*/  ISETP.GT.AND P3, PT, R3, RZ, PT ;  /* 0x000000ff0300720c */ /* 0x000fc80003f64270 */
[----:B------:R-:W-:-:S03]  /*2500*/  ISETP.GT.AND P0, PT, R0, RZ, P3 ;  /* 0x000000ff0000720c */ /* 0x000fc60001f04270 */
[----:B------:R-:W-:Y:S10]  /*2510*/  @!P1 BRA `(.L_x_33) ;  /* 0x0000004800ac9947 */ /* 0x000ff40003800000 */
[----:B------:R-:W0:Y:S01]  /*2520*/  LDC.64 R10, c[0x0][0x5b8] ;  /* 0x00016e00ff0a7b82 */ /* 0x000e220000000a00 */
[----:B------:R-:W-:-:S07]  /*2530*/  ULDC.64 UR4, c[0x0][0x5c0] ;  /* 0x0001700000047ab9 */ /* 0x000fce0000000a00 */
[----:B------:R-:W1:Y:S08]  /*2540*/  LDC.64 R12, c[0x0][0x5b0] ;  /* 0x00016c00ff0c7b82 */ /* 0x000e700000000a00 */
[----:B------:R-:W2:Y:S01]  /*2550*/  LDC.64 R6, c[0x0][0x5a8] ;  /* 0x00016a00ff067b82 */ /* 0x000ea20000000a00 */
[----:B0-----:R-:W-:-:S04]  /*2560*/  IMAD R14, R15, R10, RZ ;  /* 0x0000000a0f0e7224 */ /* 0x001fc800078e02ff */
[C---:B------:R-:W-:Y:S02]  /*2570*/  IMAD R11, R23.reuse, R11, R14 ;  /* 0x0000000b170b7224 */ /* 0x040fe400078e020e */
[----:B------:R-:W-:-:S04]  /*2580*/  IMAD.WIDE.U32 R14, R23, R10, R4 ;  /* 0x0000000a170e7225 */ /* 0x000fc800078e0004 */
[----:B-1----:R-:W-:Y:S02]  /*2590*/  IMAD R20, R9, R12, RZ ;  /* 0x0000000c09147224 */ /* 0x002fe400078e02ff */
[----:B------:R-:W-:Y:S02]  /*25a0*/  IMAD.IADD R21, R15, 0x1, R11 ;  /* 0x000000010f157824 */ /* 0x000fe400078e020b */
[----:B------:R-:W-:Y:S01]  /*25b0*/  IMAD R145, R8, R13, R20 ;  /* 0x0000000d08917224 */ /* 0x000fe200078e0214 */
[----:B------:R-:W-:-:S05]  /*25c0*/  MOV R20, R14 ;  /* 0x0000000e00147202 */ /* 0x000fca0000000f00 */
[----:B------:R-:W-:-:S04]  /*25d0*/  IMAD.WIDE.U32 R136, R8, R12, R20 ;  /* 0x0000000c08887225 */ /* 0x000fc800078e0014 */
[----:B------:R-:W-:Y:S01]  /*25e0*/  IMAD.IADD R135, R137, 0x1, R145 ;  /* 0x0000000189877824 */ /* 0x000fe200078e0291 */
[----:B--2---:R-:W-:-:S04]  /*25f0*/  LEA R138, P1, R136, R6, 0x1 ;  /* 0x00000006888a7211 */ /* 0x004fc800078208ff */
[----:B------:R-:W-:-:S05]  /*2600*/  LEA.HI.X R139, R136, R7, R135, 0x1, P1 ;  /* 0x00000007888b7211 */ /* 0x000fca00008f0c87 */
[----:B------:R0:W2:Y:S01]  /*2610*/  @P0 LDG.E.LTC128B.U16 R135, desc[UR38][R138.64] ;  /* 0x000000268a870981 */ /* 0x0000a2000c1e1520 */
[----:B------:R-:W-:Y:S01]  /*2620*/  IMAD.WIDE.U32 R140, R8, R12, R4 ;  /* 0x0000000c088c7225 */ /* 0x000fe200078e0004 */
[----:B------:R-:W-:Y:S03]  /*2630*/  BSSY B1, `(.L_x_34) ;  /* 0x0000012000017945 */ /* 0x000fe60003800000 */
[----:B------:R-:W-:Y:S02]  /*2640*/  IMAD.IADD R141, R145, 0x1, R141 ;  /* 0x00000001918d7824 */ /* 0x000fe400078e028d */
[----:B------:R-:W-:-:S04]  /*2650*/  IMAD.WIDE.U32 R142, R23, R10, R140 ;  /* 0x0000000a178e7225 */ /* 0x000fc800078e008c */
[----:B0-----:R-:W-:Y:S01]  /*2660*/  IMAD.SHL.U32 R138, R12, 0x8, RZ ;  /* 0x000000080c8a7824 */ /* 0x001fe200078e00ff */
[----:B------:R-:W-:Y:S01]  /*2670*/  LEA R140, P2, R142, R6, 0x1 ;  /* 0x000000068e8c7211 */ /* 0x000fe200078408ff */
[----:B--2---:R-:W-:-:S04]  /*2680*/  IMAD.U32 R136, R135, 0x10000, RZ ;  /* 0x0001000087887824 */ /* 0x004fc800078e00ff */
[----:B------:R-:W-:Y:S01]  /*2690*/  FMUL R137, R136, R123 ;  /* 0x0000007b88897220 */ /* 0x000fe20000400000 */
[----:B------:R-:W-:-:S03]  /*26a0*/  LEA R136, P1, R144, UR4, 0x1 ;  /* 0x0000000490887c11 */ /* 0x000fc6000f8208ff */
[----:B------:R-:W-:Y:S01]  /*26b0*/  FFMA R137, R72, R122, R137 ;  /* 0x0000007a48897223 */ /* 0x000fe20000000089 */
[----:B------:R-:W-:-:S04]  /*26c0*/  IMAD.IADD R72, R11, 0x1, R143 ;  /* 0x000000010b487824 */ /* 0x000fc800078e028f */
[----:B------:R-:W-:Y:S02]  /*26d0*/  F2FP.BF16.F32.PACK_AB R139, RZ, R137 ;  /* 0x00000089ff8b723e */ /* 0x000fe400000010ff */
[----:B------:R-:W-:Y:S02]  /*26e0*/  LEA.HI.X R137, R144, UR5, R147, 0x1, P1 ;  /* 0x0000000590897c11 */ /* 0x000fe400088f0c93 */
[----:B------:R-:W-:Y:S02]  /*26f0*/  ISETP.GT.AND P1, PT, R0, 0x1, P3 ;  /* 0x000000010000780c */ /* 0x000fe40001f24270 */
[----:B------:R-:W-:Y:S01]  /*2700*/  LEA.HI.X R141, R142, R7, R72, 0x1, P2 ;  /* 0x000000078e8d7211 */ /* 0x000fe200010f0c48 */
[----:B------:R0:W-:Y:S02]  /*2710*/  @P0 STG.E.U16 desc[UR38][R136.64], R139 ;  /* 0x0000008b88000986 */ /* 0x0001e4000c101526 */
[----:B0-----:R-:W-:-:S08]  /*2720*/  SHF.L.U64.HI R139, R12, 0x3, R13 ;  /* 0x000000030c8b7819 */ /* 0x001fd0000001020d */
[----:B------:R-:W-:Y:S05]  /*2730*/  @!P1 BRA `(.L_x_35) ;  /* 0x0000000000049947 */ /* 0x000fea0003800000 */
[----:B------:R0:W5:Y:S02]  /*2740*/  LDG.E.LTC128B.U16 R135, desc[UR38][R140.64+0x2] ;  /* 0x000002268c877981 */ /* 0x000164000c1e1520 */
.L_x_35:
[----:B------:R-:W-:Y:S05]  /*2750*/  BSYNC B1 ;  /* 0x0000000000017941 */ /* 0x000fea0003800000 */
.L_x_34:
[----:B-----5:R-:W-:Y:S01]  /*2760*/  IMAD.U32 R72, R135, 0x10000, RZ ;  /* 0x0001000087487824 */ /* 0x020fe200078e00ff */
[----:B------:R-:W-:Y:S01]  /*2770*/  ISETP.GT.AND P0, PT, R3, 0x8, PT ;  /* 0x000000080300780c */ /* 0x000fe20003f04270 */
[----:B------:R-:W-:Y:S01]  /*2780*/  IMAD.WIDE.U32 R146, R8, R12, R138 ;  /* 0x0000000c08927225 */ /* 0x000fe200078e008a */
[----:B------:R-:W-:-:S03]  /*2790*/  PRMT R149, R135, 0x7610, R149 ;  /* 0x0000761087957816 */ /* 0x000fc60000000095 */
[----:B------:R-:W-:Y:S01]  /*27a0*/  FMUL R72, R72, R123 ;  /* 0x0000007b48487220 */ /* 0x000fe20000400000 */
[----:B------:R-:W-:Y:S01]  /*27b0*/  ISETP.GT.AND P2, PT, R0, RZ, P0 ;  /* 0x000000ff0000720c */ /* 0x000fe20000744270 */
[----:B------:R-:W-:Y:S02]  /*27c0*/  IMAD.IADD R145, R145, 0x1, R147 ;  /* 0x0000000191917824 */ /* 0x000fe400078e0293 */
[----:B------:R-:W-:Y:S01]  /*27d0*/  FFMA R72, R73, R122, R72 ;  /* 0x0000007a49487223 */ /* 0x000fe20000000048 */
[----:B------:R-:W-:-:S04]  /*27e0*/  IADD3 R73, P4, R14, R146, RZ ;  /* 0x000000920e497210 */ /* 0x000fc80007f9e0ff */
[----:B------:R-:W-:Y:S01]  /*27f0*/  F2FP.BF16.F32.PACK_AB R72, RZ, R72 ;  /* 0x00000048ff48723e */ /* 0x000fe200000010ff */
[----:B------:R-:W-:Y:S01]  /*2800*/  IMAD.X R144, R145, 0x1, R21, P4 ;  /* 0x0000000191907824 */ /* 0x000fe200020e0615 */
[C---:B------:R-:W-:Y:S02]  /*2810*/  LEA R142, P4, R73.reuse, R6, 0x1 ;  /* 0x00000006498e7211 */ /* 0x040fe400078808ff */
[----:B------:R-:W-:Y:S02]  /*2820*/  PRMT R147, R72, 0x7610, R147 ;  /* 0x0000761048937816 */ /* 0x000fe40000000093 */
[----:B------:R-:W-:-:S03]  /*2830*/  LEA.HI.X R143, R73, R7, R144, 0x1, P4 ;  /* 0x00000007498f7211 */ /* 0x000fc600020f0c90 */
[----:B------:R1:W-:Y:S04]  /*2840*/  @P1 STG.E.U16 desc[UR38][R136.64+0x2], R147 ;  /* 0x0000029388001986 */ /* 0x0003e8000c101526 */
[----:B------:R2:W3:Y:S01]  /*2850*/  @P2 LDG.E.LTC128B.U16 R149, desc[UR38][R142.64] ;  /* 0x000000268e952981 */ /* 0x0004e2000c1e1520 */
[----:B------:R-:W-:Y:S01]  /*2860*/  IMAD.SHL.U32 R135, R124, 0x2, RZ ;  /* 0x000000027c877824 */ /* 0x000fe200078e00ff */
[----:B------:R-:W-:Y:S01]  /*2870*/  IADD3 R146, P1, R4, R146, RZ ;  /* 0x0000009204927210 */ /* 0x000fe20007f3e0ff */
[----:B------:R-:W-:Y:S03]  /*2880*/  BSSY B1, `(.L_x_36) ;  /* 0x0000011000017945 */ /* 0x000fe60003800000 */
[----:B------:R-:W-:Y:S01]  /*2890*/  IADD3 R144, P4, R135, R136, RZ ;  /* 0x0000008887907210 */ /* 0x000fe20007f9e0ff */
[----:B-1----:R-:W-:Y:S01]  /*28a0*/  IMAD.X R147, R5, 0x1, R145, P1 ;  /* 0x0000000105937824 */ /* 0x002fe200008e0691 */
[----:B------:R-:W-:Y:S01]  /*28b0*/  ISETP.GT.AND P1, PT, R0, 0x1, P0 ;  /* 0x000000010000780c */ /* 0x000fe20000724270 */
[----:B------:R-:W-:-:S03]  /*28c0*/  IMAD.WIDE.U32 R146, R23, R10, R146 ;  /* 0x0000000a17927225 */ /* 0x000fc600078e0092 */
[----:B--2---:R-:W-:Y:S01]  /*28d0*/  LEA R142, P5, R146, R6, 0x1 ;  /* 0x00000006928e7211 */ /* 0x004fe200078a08ff */
[----:B---3--:R-:W-:-:S04]  /*28e0*/  IMAD.U32 R72, R149, 0x10000, RZ ;  /* 0x0001000095487824 */ /* 0x008fc800078e00ff */
[----:B------:R-:W-:Y:S01]  /*28f0*/  FMUL R73, R72, R123 ;  /* 0x0000007b48497220 */ /* 0x000fe20000400000 */
[----:B------:R-:W-:-:S03]  /*2900*/  IADD3 R72, R11, R147, RZ ;  /* 0x000000930b487210 */ /* 0x000fc60007ffe0ff */
[----:B------:R-:W-:Y:S01]  /*2910*/  FFMA R74, R74, R122, R73 ;  /* 0x0000007a4a4a7223 */ /* 0x000fe20000000049 */
[----:B------:R-:W-:Y:S02]  /*2920*/  SHF.L.U64.HI R73, R124, 0x1, R127 ;  /* 0x000000017c497819 */ /* 0x000fe4000001027f */
[----:B------:R-:W-:Y:S02]  /*2930*/  LEA.HI.X R143, R146, R7, R72, 0x1, P5 ;  /* 0x00000007928f7211 */ /* 0x000fe400028f0c48 */
[----:B------:R-:W-:Y:S01]  /*2940*/  F2FP.BF16.F32.PACK_AB R74, RZ, R74 ;  /* 0x0000004aff4a723e */ /* 0x000fe200000010ff */
[----:B------:R-:W-:-:S05]  /*2950*/  IMAD.X R145, R73, 0x1, R137, P4 ;  /* 0x0000000149917824 */ /* 0x000fca00020e0689 */
[----:B------:R1:W-:Y:S01]  /*2960*/  @P2 STG.E.U16 desc[UR38][R144.64], R74 ;  /* 0x0000004a90002986 */ /* 0x0003e2000c101526 */
[----:B------:R-:W-:Y:S05]  /*2970*/  @!P1 BRA `(.L_x_37) ;  /* 0x0000000000049947 */ /* 0x000fea0003800000 */
[----:B------:R2:W5:Y:S02]  /*2980*/  LDG.E.LTC128B.U16 R149, desc[UR38][R142.64+0x2] ;  /* 0x000002268e957981 */ /* 0x000564000c1e1520 */
.L_x_37:
[----:B------:R-:W-:Y:S05]  /*2990*/  BSYNC B1 ;  /* 0x0000000000017941 */ /* 0x000fea0003800000 */
.L_x_36:
[----:B-----5:R-:W-:Y:S01]  /*29a0*/  IMAD.U32 R72, R149, 0x10000, RZ ;  /* 0x0001000095487824 */ /* 0x020fe200078e00ff */
[----:B------:R-:W-:Y:S01]  /*29b0*/  ISETP.GT.AND P2, PT, R0, 0x8, P3 ;  /* 0x000000080000780c */ /* 0x000fe20001f44270 */
[----:B-1----:R-:W-:Y:S01]  /*29c0*/  @P1 IMAD.MOV.U32 R74, RZ, RZ, R144 ;  /* 0x000000ffff4a1224 */ /* 0x002fe200078e0090 */
[----:B------:R-:W-:Y:S01]  /*29d0*/  BSSY B1, `(.L_x_38) ;  /* 0x0000008000017945 */ /* 0x000fe20003800000 */
[----:B------:R-:W-:-:S04]  /*29e0*/  FMUL R72, R72, R123 ;  /* 0x0000007b48487220 */ /* 0x000fc80000400000 */
[----:B------:R-:W-:Y:S01]  /*29f0*/  FFMA R72, R75, R122, R72 ;  /* 0x0000007a4b487223 */ /* 0x000fe20000000048 */
[----:B------:R-:W-:-:S04]  /*2a00*/  @P1 IMAD.MOV.U32 R75, RZ, RZ, R145 ;  /* 0x000000ffff4b1224 */ /* 0x000fc800078e0091 */
[----:B------:R-:W-:-:S05]  /*2a10*/  F2FP.BF16.F32.PACK_AB R72, RZ, R72 ;  /* 0x00000048ff48723e */ /* 0x000fca00000010ff */
[----:B------:R1:W-:Y:S01]  /*2a20*/  @P1 STG.E.U16 desc[UR38][R74.64+0x2], R72 ;  /* 0x000002484a001986 */ /* 0x0003e2000c101526 */
[----:B------:R-:W-:Y:S05]  /*2a30*/  @!P2 BRA `(.L_x_39) ;  /* 0x000000000004a947 */ /* 0x000fea0003800000 */
[----:B------:R3:W5:Y:S02]  /*2a40*/  LDG.E.LTC128B.U16 R149, desc[UR38][R140.64+0x10] ;  /* 0x000010268c957981 */ /* 0x000764000c1e1520 */
.L_x_39:
[----:B------:R-:W-:Y:S05]  /*2a50*/  BSYNC B1 ;  /* 0x0000000000017941 */ /* 0x000fea0003800000 */
.L_x_38:
[----:B-1---5:R-:W-:Y:S01]  /*2a60*/  IMAD.U32 R72, R149, 0x10000, RZ ;  /* 0x0001000095487824 */ /* 0x022fe200078e00ff */
[----:B------:R-:W-:Y:S01]  /*2a70*/  ISETP.GT.AND P1, PT, R0, 0x9, P3 ;  /* 0x000000090000780c */ /* 0x000fe20001f24270 */
[----:B------:R-:W-:Y:S01]  /*2a80*/  @P2 IMAD.MOV.U32 R74, RZ, RZ, R136 ;  /* 0x000000ffff4a2224 */ /* 0x000fe200078e0088 */
[----:B------:R-:W-:Y:S01]  /*2a90*/  BSSY B1, `(.L_x_40) ;  /* 0x0000009000017945 */ /* 0x000fe20003800000 */
[----:B------:R-:W-:-:S04]  /*2aa0*/  FMUL R75, R72, R123 ;  /* 0x0000007b484b7220 */ /* 0x000fc80000400000 */
[----:B------:R-:W-:-:S05]  /*2ab0*/  FFMA R75, R76, R122, R75 ;  /* 0x0000007a4c4b7223 */ /* 0x000fca000000004b */
[----:B------:R-:W-:-:S04]  /*2ac0*/  F2FP.BF16.F32.PACK_AB R75, RZ, R75 ;  /* 0x0000004bff4b723e */ /* 0x000fc800000010ff */
[----:B------:R-:W-:Y:S01]  /*2ad0*/  PRMT R72, R75, 0x7610, R72 ;  /* 0x000076104b487816 */ /* 0x000fe20000000048 */
[----:B------:R-:W-:-:S05]  /*2ae0*/  @P2 IMAD.MOV.U32 R75, RZ, RZ, R137 ;  /* 0x000000ffff4b2224 */ /* 0x000fca00078e0089 */
[----:B------:R1:W-:Y:S01]  /*2af0*/  @P2 STG.E.U16 desc[UR38][R74.64+0x10], R72 ;  /* 0x000010484a002986 */ /* 0x0003e2000c101526 */
[----:B------:R-:W-:Y:S05]  /*2b00*/  @!P1 BRA `(.L_x_41) ;  /* 0x0000000000049947 */ /* 0x000fea0003800000 */
[----:B------:R4:W5:Y:S02]  /*2b10*/  LDG.E.LTC128B.U16 R149, desc[UR38][R140.64+0x12] ;  /* 0x000012268c957981 */ /* 0x000964000c1e1520 */
.L_x_41:
[----:B------:R-:W-:Y:S05]  /*2b20*/  BSYNC B1 ;  /* 0x0000000000017941 */ /* 0x000fea0003800000 */
.L_x_40:
[----:B-1---5:R-:W-:Y:S01]  /*2b30*/  IMAD.U32 R72, R149, 0x10000, RZ ;  /* 0x0001000095487824 */ /* 0x022fe200078e00ff */
[----:B------:R-:W-:Y:S01]  /*2b40*/  ISETP.GT.AND P2, PT, R0, 0x8, P0 ;  /* 0x000000080000780c */ /* 0x000fe20000744270 */
[----:B------:R-:W-:Y:S01]  /*2b50*/  @P1 IMAD.MOV.U32 R74, RZ, RZ, R136 ;  /* 0x000000ffff4a1224 */ /* 0x000fe200078e0088 */
[----:B------:R-:W-:Y:S01]  /*2b60*/  BSSY B1, `(.L_x_42) ;  /* 0x0000008000017945 */ /* 0x000fe20003800000 */
[----:B------:R-:W-:Y:S01]  /*2b70*/  FMUL R72, R72, R123 ;  /* 0x0000007b48487220 */ /* 0x000fe20000400000 */
[----:B------:R-:W-:-:S03]  /*2b80*/  @P1 IMAD.MOV.U32 R75, RZ, RZ, R137 ;  /* 0x000000ffff4b1224 */ /* 0x000fc600078e0089 */
[----:B------:R-:W-:-:S05]  /*2b90*/  FFMA R72, R77, R122, R72 ;  /* 0x0000007a4d487223 */ /* 0x000fca0000000048 */
[----:B------:R-:W-:-:S05]  /*2ba0*/  F2FP.BF16.F32.PACK_AB R72, RZ, R72 ;  /* 0x00000048ff48723e */ /* 0x000fca00000010ff */
[----:B------:R1:W-:Y:S01]  /*2bb0*/  @P1 STG.E.U16 desc[UR38][R74.64+0x12], R72 ;  /* 0x000012484a001986 */ /* 0x0003e2000c101526 */
[----:B------:R-:W-:Y:S05]  /*2bc0*/  @!P2 BRA `(.L_x_43) ;  /* 0x000000000004a947 */ /* 0x000fea0003800000 */
[----:B------:R0:W5:Y:S02]  /*2bd0*/  LDG.E.LTC128B.U16 R149, desc[UR38][R142.64+0x10] ;  /* 0x000010268e957981 */ /* 0x000164000c1e1520 */
.L_x_43:
[----:B------:R-:W-:Y:S05]  /*2be0*/  BSYNC B1 ;  /* 0x0000000000017941 */ /* 0x000fea0003800000 */
.L_x_42:
[----:B-1---5:R-:W-:Y:S01]  /*2bf0*/  IMAD.U32 R72, R149, 0x10000, RZ ;  /* 0x0001000095487824 */ /* 0x022fe200078e00ff */
[----:B------:R-:W-:Y:S01]  /*2c00*/  @P2 MOV R74, R144 ;  /* 0x00000090004a2202 */ /* 0x000fe20000000f00 */
[----:B------:R-:W-:Y:S01]  /*2c10*/  BSSY B1, `(.L_x_44) ;  /* 0x000000a000017945 */ /* 0x000fe20003800000 */
[----:B------:R-:W-:Y:S01]  /*2c20*/  ISETP.GT.AND P1, PT, R0, 0x9, P0 ;  /* 0x000000090000780c */ /* 0x000fe20000724270 */
        /* <DEDUP_REMOVED lines=8> */
.L_x_45:
[----:B------:R-:W-:Y:S05]  /*2cb0*/  BSYNC B1 ;  /* 0x0000000000017941 */ /* 0x000fea0003800000 */
.L_x_44:
        /* <DEDUP_REMOVED lines=11> */
.L_x_47:
[----:B------:R-:W-:Y:S05]  /*2d70*/  BSYNC B1 ;  /* 0x0000000000017941 */ /* 0x000fea0003800000 */
.L_x_46:
        /* <DEDUP_REMOVED lines=12> */
.L_x_49:
[----:B------:R-:W-:Y:S05]  /*2e40*/  BSYNC B1 ;  /* 0x0000000000017941 */ /* 0x000fea0003800000 */
.L_x_48:
        /* <DEDUP_REMOVED lines=11> */
.L_x_51:
[----:B------:R-:W-:Y:S05]  /*2f00*/  BSYNC B1 ;  /* 0x0000000000017941 */ /* 0x000fea0003800000 */
.L_x_50:
        /* <DEDUP_REMOVED lines=12> */
.L_x_53:
[----:B------:R-:W-:Y:S05]  /*2fd0*/  BSYNC B1 ;  /* 0x0000000000017941 */ /* 0x000fea0003800000 */
.L_x_52:
        /* <DEDUP_REMOVED lines=11> */
.L_x_55:
[----:B------:R-:W-:Y:S05]  /*3090*/  BSYNC B1 ;  /* 0x0000000000017941 */ /* 0x000fea0003800000 */
.L_x_54:
        /* <DEDUP_REMOVED lines=12> */
.L_x_57:
[----:B------:R-:W-:Y:S05]  /*3160*/  BSYNC B1 ;  /* 0x0000000000017941 */ /* 0x000fea0003800000 */
.L_x_56:
        /* <DEDUP_REMOVED lines=11> */
.L_x_59:
[----:B------:R-:W-:Y:S05]  /*3220*/  BSYNC B1 ;  /* 0x0000000000017941 */ /* 0x000fea0003800000 */
.L_x_58:
        /* <DEDUP_REMOVED lines=12> */
.L_x_61:
[----:B------:R-:W-:Y:S05]  /*32f0*/  BSYNC B1 ;  /* 0x0000000000017941 */ /* 0x000fea0003800000 */
.L_x_60:
        /* <DEDUP_REMOVED lines=11> */
.L_x_63:
[----:B------:R-:W-:Y:S05]  /*33b0*/  BSYNC B1 ;  /* 0x0000000000017941 */ /* 0x000fea0003800000 */
.L_x_62:
        /* <DEDUP_REMOVED lines=12> */
.L_x_65:
[----:B------:R-:W-:Y:S05]  /*3480*/  BSYNC B1 ;  /* 0x0000000000017941 */ /* 0x000fea0003800000 */
.L_x_64:
        /* <DEDUP_REMOVED lines=11> */
.L_x_67:
[----:B------:R-:W-:Y:S05]  /*3540*/  BSYNC B1 ;  /* 0x0000000000017941 */ /* 0x000fea0003800000 */
.L_x_66:
        /* <DEDUP_REMOVED lines=12> */
.L_x_69:
[----:B------:R-:W-:Y:S05]  /*3610*/  BSYNC B1 ;  /* 0x0000000000017941 */ /* 0x000fea0003800000 */
.L_x_68:
        /* <DEDUP_REMOVED lines=11> */
.L_x_71:
[----:B------:R-:W-:Y:S05]  /*36d0*/  BSYNC B1 ;  /* 0x0000000000017941 */ /* 0x000fea0003800000 */
.L_x_70:
        /* <DEDUP_REMOVED lines=12> */
.L_x_73:
[----:B------:R-:W-:Y:S05]  /*37a0*/  BSYNC B1 ;  /* 0x0000000000017941 */ /* 0x000fea0003800000 */
.L_x_72:
        /* <DEDUP_REMOVED lines=11> */
.L_x_75:
[----:B------:R-:W-:Y:S05]  /*3860*/  BSYNC B1 ;  /* 0x0000000000017941 */ /* 0x000fea0003800000 */
.L_x_74:
        /* <DEDUP_REMOVED lines=12> */
.L_x_77:
[----:B------:R-:W-:Y:S05]  /*3930*/  BSYNC B1 ;  /* 0x0000000000017941 */ /* 0x000fea0003800000 */
.L_x_76:
        /* <DEDUP_REMOVED lines=11> */
.L_x_79:
[----:B------:R-:W-:Y:S05]  /*39f0*/  BSYNC B1 ;  /* 0x0000000000017941 */ /* 0x000fea0003800000 */
.L_x_78:
        /* <DEDUP_REMOVED lines=12> */
.L_x_81:
[----:B------:R-:W-:Y:S05]  /*3ac0*/  BSYNC B1 ;  /* 0x0000000000017941 */ /* 0x000fea0003800000 */
.L_x_80:
        /* <DEDUP_REMOVED lines=11> */
.L_x_83:
[----:B------:R-:W-:Y:S05]  /*3b80*/  BSYNC B1 ;  /* 0x0000000000017941 */ /* 0x000fea0003800000 */
.L_x_82:
        /* <DEDUP_REMOVED lines=12> */
.L_x_85:
[----:B------:R-:W-:Y:S05]  /*3c50*/  BSYNC B1 ;  /* 0x0000000000017941 */ /* 0x000fea0003800000 */
.L_x_84:
        /* <DEDUP_REMOVED lines=11> */
.L_x_87:
[----:B------:R-:W-:Y:S05]  /*3d10*/  BSYNC B1 ;  /* 0x0000000000017941 */ /* 0x000fea0003800000 */
.L_x_86:
        /* <DEDUP_REMOVED lines=12> */
.L_x_89:
[----:B------:R-:W-:Y:S05]  /*3de0*/  BSYNC B1 ;  /* 0x0000000000017941 */ /* 0x000fea0003800000 */
.L_x_88:
        /* <DEDUP_REMOVED lines=11> */
.L_x_91:
[----:B------:R-:W-:Y:S05]  /*3ea0*/  BSYNC B1 ;  /* 0x0000000000017941 */ /* 0x000fea0003800000 */
.L_x_90:
        /* <DEDUP_REMOVED lines=12> */
.L_x_93:
[----:B------:R-:W-:Y:S05]  /*3f70*/  BSYNC B1 ;  /* 0x0000000000017941 */ /* 0x000fea0003800000 */
.L_x_92:
        /* <DEDUP_REMOVED lines=11> */
.L_x_95:
[----:B------:R-:W-:Y:S05]  /*4030*/  BSYNC B1 ;  /* 0x0000000000017941 */ /* 0x000fea0003800000 */
.L_x_94:
        /* <DEDUP_REMOVED lines=12> */
.L_x_97:
[----:B------:R-:W-:Y:S05]  /*4100*/  BSYNC B1 ;  /* 0x0000000000017941 */ /* 0x000fea0003800000 */
.L_x_96:
        /* <DEDUP_REMOVED lines=11> */
.L_x_99:
[----:B------:R-:W-:Y:S05]  /*41c0*/  BSYNC B1 ;  /* 0x0000000000017941 */ /* 0x000fea0003800000 */
.L_x_98:
[----:B-1---5:R-:W-:Y:S01]  /*41d0*/  SHF.L.U32 R72, R149, 0x10, RZ ;  /* 0x0000001095487819 */ /* 0x022fe200000006ff */
[----:B------:R-:W-:Y:S01]  /*41e0*/  @P2 IMAD.MOV.U32 R74, RZ, RZ, R144 ;  /* 0x000000ffff4a2224 */ /* 0x000fe200078e0090 */
[----:B------:R-:W-:Y:S01]  /*41f0*/  ISETP.GT.AND P1, PT, R0, 0x41, P0 ;  /* 0x000000410000780c */ /* 0x000fe20000724270 */
[----:B------:R-:W-:Y:S02]  /*4200*/  BSSY B1, `(.L_x_100) ;  /* 0x0000009000017945 */ /* 0x000fe40003800000 */
        /* <DEDUP_REMOVED lines=8> */
.L_x_101:
[----:B------:R-:W-:Y:S05]  /*4290*/  BSYNC B1 ;  /* 0x0000000000017941 */ /* 0x000fea0003800000 */
.L_x_100:
        /* <DEDUP_REMOVED lines=11> */
.L_x_103:
[----:B------:R-:W-:Y:S05]  /*4350*/  BSYNC B1 ;  /* 0x0000000000017941 */ /* 0x000fea0003800000 */
.L_x_102:
        /* <DEDUP_REMOVED lines=12> */
.L_x_105:
[----:B------:R-:W-:Y:S05]  /*4420*/  BSYNC B1 ;  /* 0x0000000000017941 */ /* 0x000fea0003800000 */
.L_x_104:
[----:B-1---5:R-:W-:Y:S01]  /*4430*/  IMAD.U32 R72, R149, 0x10000, RZ ;  /* 0x0001000095487824 */ /* 0x022fe200078e00ff */
[----:B------:R-:W-:Y:S01]  /*4440*/  @P1 MOV R75, R137 ;  /* 0x00000089004b1202 */ /* 0x000fe20000000f00 */
[----:B------:R-:W-:Y:S01]  /*4450*/  @P1 IMAD.MOV.U32 R74, RZ, RZ, R136 ;  /* 0x000000ffff4a1224 */ /* 0x000fe200078e0088 */
[----:B------:R-:W-:Y:S01]  /*4460*/  ISETP.GT.AND P2, PT, R0, 0x48, P0 ;  /* 0x000000480000780c */ /* 0x000fe20000744270 */
[----:B------:R-:W-:Y:S01]  /*4470*/  FMUL R72, R72, R123 ;  /* 0x0000007b48487220 */ /* 0x000fe20000400000 */
[----:B------:R-:W-:Y:S03]  /*4480*/  BSSY B1, `(.L_x_106) ;  /* 0x0000006000017945 */ /* 0x000fe60003800000 */
[----:B------:R-:W-:-:S05]  /*4490*/  FFMA R72, R109, R122, R72 ;  /* 0x0000007a6d487223 */ /* 0x000fca0000000048 */
[----:B------:R-:W-:-:S05]  /*44a0*/  F2FP.BF16.F32.PACK_AB R72, RZ, R72 ;  /* 0x00000048ff48723e */ /* 0x000fca00000010ff */
[----:B------:R1:W-:Y:S01]  /*44b0*/  @P1 STG.E.U16 desc[UR38][R74.64+0x92], R72 ;  /* 0x000092484a001986 */ /* 0x0003e2000c101526 */
[----:B------:R-:W-:Y:S05]  /*44c0*/  @!P2 BRA `(.L_x_107) ;  /* 0x000000000004a947 */ /* 0x000fea0003800000 */
[----:B------:R0:W5:Y:S02]  /*44d0*/  LDG.E.LTC128B.U16 R149, desc[UR38][R142.64+0x90] ;  /* 0x000090268e957981 */ /* 0x000164000c1e1520 */
.L_x_107:
[----:B------:R-:W-:Y:S05]  /*44e0*/  BSYNC B1 ;  /* 0x0000000000017941 */ /* 0x000fea0003800000 */
.L_x_106:
        /* <DEDUP_REMOVED lines=12> */
.L_x_109:
[----:B------:R-:W-:Y:S05]  /*45b0*/  BSYNC B1 ;  /* 0x0000000000017941 */ /* 0x000fea0003800000 */
.L_x_108:
        /* <DEDUP_REMOVED lines=11> */
.L_x_111:
[----:B------:R-:W-:Y:S05]  /*4670*/  BSYNC B1 ;  /* 0x0000000000017941 */ /* 0x000fea0003800000 */
.L_x_110:
        /* <DEDUP_REMOVED lines=12> */
.L_x_113:
[----:B------:R-:W-:Y:S05]  /*4740*/  BSYNC B1 ;  /* 0x0000000000017941 */ /* 0x000fea0003800000 */
.L_x_112:
        /* <DEDUP_REMOVED lines=11> */
.L_x_115:
[----:B------:R-:W-:Y:S05]  /*4800*/  BSYNC B1 ;  /* 0x0000000000017941 */ /* 0x000fea0003800000 */
.L_x_114:
        /* <DEDUP_REMOVED lines=12> */
.L_x_117:
[----:B------:R-:W-:Y:S05]  /*48d0*/  BSYNC B1 ;  /* 0x0000000000017941 */ /* 0x000fea0003800000 */
.L_x_116:
        /* <DEDUP_REMOVED lines=11> */
.L_x_119:
[----:B------:R-:W-:Y:S05]  /*4990*/  BSYNC B1 ;  /* 0x0000000000017941 */ /* 0x000fea0003800000 */
.L_x_118:
        /* <DEDUP_REMOVED lines=12> */
.L_x_121:
[----:B------:R-:W-:Y:S05]  /*4a60*/  BSYNC B1 ;  /* 0x0000000000017941 */ /* 0x000fea0003800000 */
.L_x_120:
[----:B-1---5:R-:W-:Y:S01]  /*4a70*/  SHF.L.U32 R72, R149, 0x10, RZ ;  /* 0x0000001095487819 */ /* 0x022fe200000006ff */
[----:B------:R-:W-:Y:S01]  /*4a80*/  @P3 IMAD.MOV.U32 R74, RZ, RZ, R136 ;  /* 0x000000ffff4a3224 */ /* 0x000fe200078e0088 */
[----:B------:R-:W-:Y:S01]  /*4a90*/  ISETP.GT.AND P2, PT, R0, 0x58, P0 ;  /* 0x000000580000780c */ /* 0x000fe20000744270 */
[----:B------:R-:W-:Y:S01]  /*4aa0*/  @P3 IMAD.MOV.U32 R75, RZ, RZ, R137 ;  /* 0x000000ffff4b3224 */ /* 0x000fe200078e0089 */
[----:B------:R-:W-:Y:S01]  /*4ab0*/  BSSY B1, `(.L_x_122) ;  /* 0x0000007000017945 */ /* 0x000fe20003800000 */
[----:B------:R-:W-:-:S04]  /*4ac0*/  FMUL R72, R72, R123 ;  /* 0x0000007b48487220 */ /* 0x000fc80000400000 */
[----:B------:R-:W-:-:S05]  /*4ad0*/  FFMA R72, R117, R122, R72 ;  /* 0x0000007a75487223 */ /* 0x000fca0000000048 */
[----:B------:R-:W-:-:S05]  /*4ae0*/  F2FP.BF16.F32.PACK_AB R72, RZ, R72 ;  /* 0x00000048ff48723e */ /* 0x000fca00000010ff */
[----:B------:R1:W-:Y:S01]  /*4af0*/  @P3 STG.E.U16 desc[UR38][R74.64+0xb2], R72 ;  /* 0x0000b2484a003986 */ /* 0x0003e2000c101526 */
[----:B------:R-:W-:Y:S05]  /*4b00*/  @!P2 BRA `(.L_x_123) ;  /* 0x000000000004a947 */ /* 0x000fea0003800000 */
[----:B------:R0:W5:Y:S02]  /*4b10*/  LDG.E.LTC128B.U16 R149, desc[UR38][R142.64+0xb0] ;  /* 0x0000b0268e957981 */ /* 0x000164000c1e1520 */
.L_x_123:
[----:B------:R-:W-:Y:S05]  /*4b20*/  BSYNC B1 ;  /* 0x0000000000017941 */ /* 0x000fea0003800000 */
.L_x_122:
[----:B-1---5:R-:W-:Y:S01]  /*4b30*/  IMAD.U32 R72, R149, 0x10000, RZ ;  /* 0x0001000095487824 */ /* 0x022fe200078e00ff */
[----:B------:R-:W-:Y:S01]  /*4b40*/  ISETP.GT.AND P1, PT, R0, 0x59, P0 ;  /* 0x000000590000780c */ /* 0x000fe20000724270 */
[----:B------:R-:W-:Y:S01]  /*4b50*/  @P2 IMAD.MOV.U32 R74, RZ, RZ, R144 ;  /* 0x000000ffff4a2224 */ /* 0x000fe200078e0090 */
[----:B------:R-:W-:Y:S01]  /*4b60*/  BSSY B1, `(.L_x_124) ;  /* 0x000000a000017945 */ /* 0x000fe20003800000 */
[----:B------:R-:W-:Y:S01]  /*4b70*/  FMUL R75, R72, R123 ;  /* 0x0000007b484b7220 */ /* 0x000fe20000400000 */
[----:B------:R-:W-:-:S03]  /*4b80*/  IADD3 R81, P0, R8, 0x80, RZ ;  /* 0x0000008008517810 */ /* 0x000fc60007f1e0ff */
[----:B------:R-:W-:-:S05]  /*4b90*/  FFMA R75, R118, R122, R75 ;  /* 0x0000007a764b7223 */ /* 0x000fca000000004b */
[----:B------:R-:W-:-:S04]  /*4ba0*/  F2FP.BF16.F32.PACK_AB R75, RZ, R75 ;  /* 0x0000004bff4b723e */ /* 0x000fc800000010ff */
[----:B------:R-:W-:Y:S01]  /*4bb0*/  PRMT R72, R75, 0x7610, R72 ;  /* 0x000076104b487816 */ /* 0x000fe20000000048 */
[----:B------:R-:W-:-:S05]  /*4bc0*/  @P2 IMAD.MOV.U32 R75, RZ, RZ, R145 ;  /* 0x000000ffff4b2224 */ /* 0x000fca00078e0091 */
[----:B------:R1:W-:Y:S01]  /*4bd0*/  @P2 STG.E.U16 desc[UR38][R74.64+0xb0], R72 ;  /* 0x0000b0484a002986 */ /* 0x0003e2000c101526 */
[----:B------:R-:W-:Y:S05]  /*4be0*/  @!P1 BRA `(.L_x_125) ;  /* 0x0000000000049947 */ /* 0x000fea0003800000 */
[----:B------:R0:W5:Y:S02]  /*4bf0*/  LDG.E.LTC128B.U16 R149, desc[UR38][R142.64+0xb2] ;  /* 0x0000b2268e957981 */ /* 0x000164000c1e1520 */
.L_x_125:
[----:B------:R-:W-:Y:S05]  /*4c00*/  BSYNC B1 ;  /* 0x0000000000017941 */ /* 0x000fea0003800000 */
.L_x_124:
[----:B-----5:R-:W-:Y:S01]  /*4c10*/  IMAD.U32 R8, R149, 0x10000, RZ ;  /* 0x0001000095087824 */ /* 0x020fe200078e00ff */
[----:B------:R-:W-:Y:S01]  /*4c20*/  BSSY B1, `(.L_x_126) ;  /* 0x0000011000017945 */ /* 0x000fe20003800000 */
[----:B------:R-:W-:Y:S01]  /*4c30*/  IMAD.X R9, RZ, RZ, R9, P0 ;  /* 0x000000ffff097224 */ /* 0x000fe200000e0609 */
[----:B------:R-:W-:Y:S01]  /*4c40*/  ISETP.GT.AND P0, PT, R3, 0x80, PT ;  /* 0x000000800300780c */ /* 0x000fe20003f04270 */
[----:B------:R-:W-:Y:S02]  /*4c50*/  FMUL R8, R8, R123 ;  /* 0x0000007b08087220 */ /* 0x000fe40000400000 */
[----:B-1----:R-:W-:Y:S01]  /*4c60*/  IMAD R72, R9, R12, RZ ;  /* 0x0000000c09487224 */ /* 0x002fe200078e02ff */
[----:B------:R-:W-:Y:S01]  /*4c70*/  ISETP.GT.AND P3, PT, R0, RZ, P0 ;  /* 0x000000ff0000720c */ /* 0x000fe20000764270 */
[----:B------:R-:W-:Y:S01]  /*4c80*/  FFMA R119, R119, R122, R8 ;  /* 0x0000007a77777223 */ /* 0x000fe20000000008 */
[----:B------:R-:W-:-:S04]  /*4c90*/  IMAD.WIDE.U32 R8, R81, R12, R20 ;  /* 0x0000000c51087225 */ /* 0x000fc800078e0014 */
[----:B------:R-:W-:Y:S01]  /*4ca0*/  F2FP.BF16.F32.PACK_AB R119, RZ, R119 ;  /* 0x00000077ff77723e */ /* 0x000fe200000010ff */
[----:B------:R-:W-:Y:S01]  /*4cb0*/  IMAD R79, R81, R13, R72 ;  /* 0x0000000d514f7224 */ /* 0x000fe200078e0248 */
[----:B------:R-:W-:-:S03]  /*4cc0*/  LEA R74, P2, R8, R6, 0x1 ;  /* 0x00000006084a7211 */ /* 0x000fc600078408ff */
[----:B------:R1:W-:Y:S01]  /*4cd0*/  @P1 STG.E.U16 desc[UR38][R144.64+0xb2], R119 ;  /* 0x0000b27790001986 */ /* 0x0003e2000c101526 */
[----:B------:R-:W-:-:S05]  /*4ce0*/  IMAD.IADD R9, R9, 0x1, R79 ;  /* 0x0000000109097824 */ /* 0x000fca00078e024f */
[----:B------:R-:W-:Y:S01]  /*4cf0*/  LEA.HI.X R75, R8, R7, R9, 0x1, P2 ;  /* 0x00000007084b7211 */ /* 0x000fe200010f0c09 */
[----:B------:R-:W-:Y:S01]  /*4d00*/  IMAD.WIDE.U32 R8, R81, R12, R4 ;  /* 0x0000000c51087225 */ /* 0x000fe200078e0004 */
[----:B------:R-:W-:Y:S06]  /*4d10*/  @!P3 BRA `(.L_x_127) ;  /* 0x000000000004b947 */ /* 0x000fec0003800000 */
[----:B------:R0:W5:Y:S02]  /*4d20*/  LDG.E.LTC128B.U16 R149, desc[UR38][R74.64] ;  /* 0x000000264a957981 */ /* 0x000164000c1e1520 */
.L_x_127:
[----:B------:R-:W-:Y:S05]  /*4d30*/  BSYNC B1 ;  /* 0x0000000000017941 */ /* 0x000fea0003800000 */
.L_x_126:
[----:B-----5:R-:W-:Y:S01]  /*4d40*/  IMAD.U32 R72, R149, 0x10000, RZ ;  /* 0x0001000095487824 */ /* 0x020fe200078e00ff */
[----:B0-----:R-:W-:Y:S01]  /*4d50*/  LEA R74, P1, R125, R136, 0x1 ;  /* 0x000000887d4a7211 */ /* 0x001fe200078208ff */
[----:B------:R-:W-:Y:S01]  /*4d60*/  IMAD.IADD R9, R79, 0x1, R9 ;  /* 0x000000014f097824 */ /* 0x000fe200078e0209 */
[----:B------:R-:W-:Y:S01]  /*4d70*/  ISETP.GT.AND P2, PT, R0, 0x1, P0 ;  /* 0x000000010000780c */ /* 0x000fe20000744270 */
[----:B------:R-:W-:Y:S01]  /*4d80*/  FMUL R13, R72, R123 ;  /* 0x0000007b480d7220 */ /* 0x000fe20000400000 */
[----:B------:R-:W-:Y:S01]  /*4d90*/  LEA.HI.X R75, R125, R137, R126, 0x1, P1 ;  /* 0x000000897d4b7211 */ /* 0x000fe200008f0c7e */
[----:B------:R-:W-:Y:S01]  /*4da0*/  IMAD.WIDE.U32 R76, R23, R10, R8 ;  /* 0x0000000a174c7225 */ /* 0x000fe200078e0008 */
[----:B------:R-:W-:Y:S03]  /*4db0*/  BSSY B1, `(.L_x_128) ;  /* 0x0000009000017945 */ /* 0x000fe60003800000 */
[----:B------:R-:W-:Y:S01]  /*4dc0*/  FFMA R13, R24, R122, R13 ;  /* 0x0000007a180d7223 */ /* 0x000fe2000000000d */
[----:B------:R-:W-:-:S04]  /*4dd0*/  IADD3 R9, R11, R77, RZ ;  /* 0x0000004d0b097210 */ /* 0x000fc80007ffe0ff */
[----:B------:R-:W-:Y:S02]  /*4de0*/  F2FP.BF16.F32.PACK_AB R13, RZ, R13 ;  /* 0x0000000dff0d723e */ /* 0x000fe400000010ff */
[----:B------:R-:W-:-:S03]  /*4df0*/  LEA R8, P4, R76, R6, 0x1 ;  /* 0x000000064c087211 */ /* 0x000fc600078808ff */
[----:B------:R0:W-:Y:S01]  /*4e00*/  @P3 STG.E.U16 desc[UR38][R74.64], R13 ;  /* 0x0000000d4a003986 */ /* 0x0001e2000c101526 */
[----:B------:R-:W-:Y:S01]  /*4e10*/  LEA.HI.X R9, R76, R7, R9, 0x1, P4 ;  /* 0x000000074c097211 */ /* 0x000fe200020f0c09 */
[----:B------:R-:W-:Y:S08]  /*4e20*/  @!P2 BRA `(.L_x_129) ;  /* 0x000000000004a947 */ /* 0x000ff00003800000 */
[----:B------:R0:W5:Y:S02]  /*4e30*/  LDG.E.LTC128B.U16 R149, desc[UR38][R8.64+0x2] ;  /* 0x0000022608957981 */ /* 0x000164000c1e1520 */
.L_x_129:
[----:B------:R-:W-:Y:S05]  /*4e40*/  BSYNC B1 ;  /* 0x0000000000017941 */ /* 0x000fea0003800000 */
.L_x_128:
[----:B-----5:R-:W-:Y:S01]  /*4e50*/  IMAD.U32 R20, R149, 0x10000, RZ ;  /* 0x0001000095147824 */ /* 0x020fe200078e00ff */
[----:B------:R-:W-:Y:S01]  /*4e60*/  ISETP.GT.AND P1, PT, R3, 0x88, PT ;  /* 0x000000880300780c */ /* 0x000fe20003f24270 */
[----:B0-----:R-:W-:Y:S01]  /*4e70*/  IMAD.WIDE.U32 R12, R81, R12, R138 ;  /* 0x0000000c510c7225 */ /* 0x001fe200078e008a */
[----:B------:R-:W-:Y:S03]  /*4e80*/  BSSY B1, `(.L_x_130) ;  /* 0x0000010000017945 */ /* 0x000fe60003800000 */
[----:B------:R-:W-:Y:S01]  /*4e90*/  FMUL R20, R20, R123 ;  /* 0x0000007b14147220 */ /* 0x000fe20000400000 */
[----:B------:R-:W-:Y:S01]  /*4ea0*/  ISETP.GT.AND P3, PT, R0, RZ, P1 ;  /* 0x000000ff0000720c */ /* 0x000fe20000f64270 */
[----:B------:R-:W-:Y:S01]  /*4eb0*/  IMAD.IADD R79, R79, 0x1, R13 ;  /* 0x000000014f4f7824 */ /* 0x000fe200078e020d */
[----:B------:R-:W-:Y:S01]  /*4ec0*/  IADD3 R15, P5, R14, R12, RZ ;  /* 0x0000000c0e0f7210 */ /* 0x000fe20007fbe0ff */
[----:B------:R-:W-:Y:S01]  /*4ed0*/  FFMA R20, R25, R122, R20 ;  /* 0x0000007a19147223 */ /* 0x000fe20000000014 */
[----:B------:R-:W-:-:S04]  /*4ee0*/  IADD3 R14, P4, R4, R12, RZ ;  /* 0x0000000c040e7210 */ /* 0x000fc80007f9e0ff */
[----:B------:R-:W-:Y:S01]  /*4ef0*/  F2FP.BF16.F32.PACK_AB R3, RZ, R20 ;  /* 0x00000014ff03723e */ /* 0x000fe200000010ff */
[----:B------:R-:W-:Y:S01]  /*4f00*/  IMAD.X R20, R79, 0x1, R21, P5 ;  /* 0x000000014f147824 */ /* 0x000fe200028e0615 */
[----:B------:R-:W-:Y:S01]  /*4f10*/  LEA R12, P5, R15, R6, 0x1 ;  /* 0x000000060f0c7211 */ /* 0x000fe200078a08ff */
[----:B------:R-:W-:-:S03]  /*4f20*/  @P2 IMAD.MOV.U32 R21, RZ, RZ, R75 ;  /* 0x000000ffff152224 */ /* 0x000fc600078e004b */
[----:B------:R-:W-:Y:S01]  /*4f30*/  LEA.HI.X R13, R15, R7, R20, 0x1, P5 ;  /* 0x000000070f0d7211 */ /* 0x000fe200028f0c14 */
[----:B------:R-:W-:-:S05]  /*4f40*/  @P2 IMAD.MOV.U32 R20, RZ, RZ, R74 ;  /* 0x000000ffff142224 */ /* 0x000fca00078e004a */
[----:B------:R0:W-:Y:S01]  /*4f50*/  @P2 STG.E.U16 desc[UR38][R20.64+0x2], R3 ;  /* 0x0000020314002986 */ /* 0x0001e2000c101526 */
[----:B------:R-:W-:Y:S05]  /*4f60*/  @!P3 BRA `(.L_x_131) ;  /* 0x000000000004b947 */ /* 0x000fea0003800000 */
[----:B------:R0:W5:Y:S02]  /*4f70*/  LDG.E.LTC128B.U16 R149, desc[UR38][R12.64] ;  /* 0x000000260c957981 */ /* 0x000164000c1e1520 */
.L_x_131:
[----:B------:R-:W-:Y:S05]  /*4f80*/  BSYNC B1 ;  /* 0x0000000000017941 */ /* 0x000fea0003800000 */
.L_x_130:
[----:B-----5:R-:W-:Y:S01]  /*4f90*/  IMAD.U32 R4, R149, 0x10000, RZ ;  /* 0x0001000095047824 */ /* 0x020fe200078e00ff */
[----:B------:R-:W-:Y:S01]  /*4fa0*/  ISETP.GT.AND P2, PT, R0, 0x1, P1 ;  /* 0x000000010000780c */ /* 0x000fe20000f44270 */
[----:B------:R-:W-:Y:S01]  /*4fb0*/  IMAD.X R15, R5, 0x1, R79, P4 ;  /* 0x00000001050f7824 */ /* 0x000fe200020e064f */
[----:B------:R-:W-:Y:S01]  /*4fc0*/  BSSY B1, `(.L_x_132) ;  /* 0x000000d000017945 */ /* 0x000fe20003800000 */
[----:B0-----:R-:W-:Y:S01]  /*4fd0*/  FMUL R3, R4, R123 ;  /* 0x0000007b04037220 */ /* 0x001fe20000400000 */
[----:B------:R-:W-:Y:S01]  /*4fe0*/  IADD3 R4, P4, R74, R135, RZ ;  /* 0x000000874a047210 */ /* 0x000fe20007f9e0ff */
[----:B------:R-:W-:-:S04]  /*4ff0*/  IMAD.WIDE.U32 R12, R23, R10, R14 ;  /* 0x0000000a170c7225 */ /* 0x000fc800078e000e */
[----:B------:R-:W-:Y:S01]  /*5000*/  FFMA R3, R26, R122, R3 ;  /* 0x0000007a1a037223 */ /* 0x000fe20000000003 */
[----:B------:R-:W-:Y:S01]  /*5010*/  IMAD.X R5, R75, 0x1, R73, P4 ;  /* 0x000000014b057824 */ /* 0x000fe200020e0649 */
[----:B------:R-:W-:Y:S01]  /*5020*/  LEA R6, P5, R12, R6, 0x1 ;  /* 0x000000060c067211 */ /* 0x000fe200078a08ff */
[----:B------:R-:W-:Y:S02]  /*5030*/  IMAD.IADD R11, R11, 0x1, R13 ;  /* 0x000000010b0b7824 */ /* 0x000fe400078e020d */
[----:B------:R-:W-:-:S03]  /*5040*/  F2FP.BF16.F32.PACK_AB R3, RZ, R3 ;  /* 0x00000003ff03723e */ /* 0x000fc600000010ff */
[----:B------:R-:W-:Y:S02]  /*5050*/  LEA.HI.X R7, R12, R7, R11, 0x1, P5 ;  /* 0x000000070c077211 */ /* 0x000fe400028f0c0b */
[----:B------:R0:W-:Y:S01]  /*5060*/  @P3 STG.E.U16 desc[UR38][R4.64], R3 ;  /* 0x0000000304003986 */ /* 0x0001e2000c101526 */
[----:B------:R-:W-:Y:S05]  /*5070*/  @!P2 BRA `(.L_x_133) ;  /* 0x000000000004a947 */ /* 0x000fea0003800000 */
[----:B------:R0:W5:Y:S02]  /*5080*/  LDG.E.LTC128B.U16 R149, desc[UR38][R6.64+0x2] ;  /* 0x0000022606957981 */ /* 0x000164000c1e1520 */
.L_x_133:
[----:B------:R-:W-:Y:S05]  /*5090*/  BSYNC B1 ;  /* 0x0000000000017941 */ /* 0x000fea0003800000 */
.L_x_132:
[----:B-----5:R-:W-:Y:S01]  /*50a0*/  IMAD.U32 R10, R149, 0x10000, RZ ;  /* 0x00010000950a7824 */ /* 0x020fe200078e00ff */
[----:B------:R-:W-:Y:S01]  /*50b0*/  ISETP.GT.AND P3, PT, R0, 0x8, P0 ;  /* 0x000000080000780c */ /* 0x000fe20000764270 */
[----:B------:R-:W-:Y:S02]  /*50c0*/  BSSY B1, `(.L_x_134) ;  /* 0x0000007000017945 */ /* 0x000fe40003800000 */
[----:B------:R-:W-:-:S04]  /*50d0*/  FMUL R10, R10, R123 ;  /* 0x0000007b0a0a7220 */ /* 0x000fc80000400000 */
[----:B------:R-:W-:-:S05]  /*50e0*/  FFMA R10, R27, R122, R10 ;  /* 0x0000007a1b0a7223 */ /* 0x000fca000000000a */
[----:B------:R-:W-:-:S05]  /*50f0*/  F2FP.BF16.F32.PACK_AB R10, RZ, R10 ;  /* 0x0000000aff0a723e */ /* 0x000fca00000010ff */
[----:B------:R0:W-:Y:S01]  /*5100*/  @P2 STG.E.U16 desc[UR38][R4.64+0x2], R10 ;  /* 0x0000020a04002986 */ /* 0x0001e2000c101526 */
[----:B------:R-:W-:Y:S05]  /*5110*/  @!P3 BRA `(.L_x_135) ;  /* 0x000000000004b947 */ /* 0x000fea0003800000 */
[----:B------:R0:W5:Y:S02]  /*5120*/  LDG.E.LTC128B.U16 R149, desc[UR38][R8.64+0x10] ;  /* 0x0000102608957981 */ /* 0x000164000c1e1520 */
.L_x_135:
[----:B------:R-:W-:Y:S05]  /*5130*/  BSYNC B1 ;  /* 0x0000000000017941 */ /* 0x000fea0003800000 */
.L_x_134:
[----:B0----5:R-:W-:Y:S01]  /*5140*/  SHF.L.U32 R10, R149, 0x10, RZ ;  /* 0x00000010950a7819 */ /* 0x021fe200000006ff */
[----:B------:R-:W-:Y:S01]  /*5150*/  @P3 IMAD.MOV.U32 R11, RZ, RZ, R75 ;  /* 0x000000ffff0b3224 */ /* 0x000fe200078e004b */
[----:B------:R-:W-:Y:S01]  /*5160*/  ISETP.GT.AND P2, PT, R0, 0x9, P0 ;  /* 0x000000090000780c */ /* 0x000fe20000744270 */
[----:B------:R-:W-:Y:S02]  /*5170*/  BSSY B1, `(.L_x_136) ;  /* 0x0000008000017945 */ /* 0x000fe40003800000 */
[----:B------:R-:W-:Y:S01]  /*5180*/  FMUL R3, R10, R123 ;  /* 0x0000007b0a037220 */ /* 0x000fe20000400000 */
[----:B------:R-:W-:-:S03]  /*5190*/  @P3 IMAD.MOV.U32 R10, RZ, RZ, R74 ;  /* 0x000000ffff0a3224 */ /* 0x000fc600078e004a */
[----:B------:R-:W-:-:S05]  /*51a0*/  FFMA R3, R28, R122, R3 ;  /* 0x0000007a1c037223 */ /* 0x000fca0000000003 */
[----:B------:R-:W-:-:S05]  /*51b0*/  F2FP.BF16.F32.PACK_AB R3, RZ, R3 ;  /* 0x00000003ff03723e */ /* 0x000fca00000010ff */
[----:B------:R0:W-:Y:S01]  /*51c0*/  @P3 STG.E.U16 desc[UR38][R10.64+0x10], R3 ;  /* 0x000010030a003986 */ /* 0x0001e2000c101526 */
[----:B------:R-:W-:Y:S05]  /*51d0*/  @!P2 BRA `(.L_x_137) ;  /* 0x000000000004a947 */ /* 0x000fea0003800000 */
[----:B------:R0:W5:Y:S02]  /*51e0*/  LDG.E.LTC128B.U16 R149, desc[UR38][R8.64+0x12] ;  /* 0x0000122608957981 */ /* 0x000164000c1e1520 */
.L_x_137:
[----:B------:R-:W-:Y:S05]  /*51f0*/  BSYNC B1 ;  /* 0x0000000000017941 */ /* 0x000fea0003800000 */
.L_x_136:
[----:B0----5:R-:W-:Y:S01]  /*5200*/  IMAD.U32 R10, R149, 0x10000, RZ ;  /* 0x00010000950a7824 */ /* 0x021fe200078e00ff */
        /* <DEDUP_REMOVED lines=11> */
.L_x_139:
[----:B------:R-:W-:Y:S05]  /*52c0*/  BSYNC B1 ;  /* 0x0000000000017941 */ /* 0x000fea0003800000 */
.L_x_138:
[----:B0----5:R-:W-:Y:S01]  /*52d0*/  IMAD.U32 R10, R149, 0x10000, RZ ;  /* 0x00010000950a7824 */ /* 0x021fe200078e00ff */
        /* <DEDUP_REMOVED lines=8> */
.L_x_141:
[----:B------:R-:W-:Y:S05]  /*5360*/  BSYNC B1 ;  /* 0x0000000000017941 */ /* 0x000fea0003800000 */
.L_x_140:
        /* <DEDUP_REMOVED lines=9> */
.L_x_143:
[----:B------:R-:W-:Y:S05]  /*5400*/  BSYNC B1 ;  /* 0x0000000000017941 */ /* 0x000fea0003800000 */
.L_x_142:
[----:B0----5:R-:W-:Y:S01]  /*5410*/  IMAD.U32 R10, R149, 0x10000, RZ ;  /* 0x00010000950a7824 */ /* 0x021fe200078e00ff */
        /* <DEDUP_REMOVED lines=10> */
.L_x_145:
[----:B------:R-:W-:Y:S05]  /*54c0*/  BSYNC B1 ;  /* 0x0000000000017941 */ /* 0x000fea0003800000 */
.L_x_144:
[----:B0----5:R-:W-:Y:S01]  /*54d0*/  SHF.L.U32 R10, R149, 0x10, RZ ;  /* 0x00000010950a7819 */ /* 0x021fe200000006ff */
        /* <DEDUP_REMOVED lines=11> */
.L_x_147:
[----:B------:R-:W-:Y:S05]  /*5590*/  BSYNC B1 ;  /* 0x0000000000017941 */ /* 0x000fea0003800000 */
.L_x_146:
        /* <DEDUP_REMOVED lines=9> */
.L_x_149:
[----:B------:R-:W-:Y:S05]  /*5630*/  BSYNC B1 ;  /* 0x0000000000017941 */ /* 0x000fea0003800000 */
.L_x_148:
        /* <DEDUP_REMOVED lines=9> */
.L_x_151:
[----:B------:R-:W-:Y:S05]  /*56d0*/  BSYNC B1 ;  /* 0x0000000000017941 */ /* 0x000fea0003800000 */
.L_x_150:
        /* <DEDUP_REMOVED lines=11> */
.L_x_153:
[----:B------:R-:W-:Y:S05]  /*5790*/  BSYNC B1 ;  /* 0x0000000000017941 */ /* 0x000fea0003800000 */
.L_x_152:
        /* <DEDUP_REMOVED lines=12> */
.L_x_155:
[----:B------:R-:W-:Y:S05]  /*5860*/  BSYNC B1 ;  /* 0x0000000000017941 */ /* 0x000fea0003800000 */
.L_x_154:
[----:B0----5:R-:W-:Y:S01]  /*5870*/  SHF.L.U32 R10, R149, 0x10, RZ ;  /* 0x00000010950a7819 */ /* 0x021fe200000006ff */
[----:B------:R-:W-:Y:S01]  /*5880*/  BSSY B1, `(.L_x_156) ;  /* 0x0000008000017945 */ /* 0x000fe20003800000 */
[----:B------:R-:W-:-:S03]  /*5890*/  ISETP.GT.AND P2, PT, R0, 0x19, P1 ;  /* 0x000000190000780c */ /* 0x000fc60000f44270 */
[----:B------:R-:W-:-:S04]  /*58a0*/  FMUL R3, R10, R123 ;  /* 0x0000007b0a037220 */ /* 0x000fc80000400000 */
[----:B------:R-:W-:-:S05]  /*58b0*/  FFMA R3, R38, R122, R3 ;  /* 0x0000007a26037223 */ /* 0x000fca0000000003 */
[----:B------:R-:W-:-:S05]  /*58c0*/  F2FP.BF16.F32.PACK_AB R3, RZ, R3 ;  /* 0x00000003ff03723e */ /* 0x000fca00000010ff */
[----:B------:R0:W-:Y:S01]  /*58d0*/  @P3 STG.E.U16 desc[UR38][R4.64+0x30], R3 ;  /* 0x0000300304003986 */ /* 0x0001e2000c101526 */
[----:B------:R-:W-:Y:S05]  /*58e0*/  @!P2 BRA `(.L_x_157) ;  /* 0x000000000004a947 */ /* 0x000fea0003800000 */
[----:B------:R0:W5:Y:S02]  /*58f0*/  LDG.E.LTC128B.U16 R149, desc[UR38][R6.64+0x32] ;  /* 0x0000322606957981 */ /* 0x000164000c1e1520 */
.L_x_157:
[----:B------:R-:W-:Y:S05]  /*5900*/  BSYNC B1 ;  /* 0x0000000000017941 */ /* 0x000fea0003800000 */
.L_x_156:
        /* <DEDUP_REMOVED lines=9> */
.L_x_159:
[----:B------:R-:W-:Y:S05]  /*59a0*/  BSYNC B1 ;  /* 0x0000000000017941 */ /* 0x000fea0003800000 */
.L_x_158:
        /* <DEDUP_REMOVED lines=11> */
.L_x_161:
[----:B------:R-:W-:Y:S05]  /*5a60*/  BSYNC B1 ;  /* 0x0000000000017941 */ /* 0x000fea0003800000 */
.L_x_160:
        /* <DEDUP_REMOVED lines=12> */
.L_x_163:
[----:B------:R-:W-:Y:S05]  /*5b30*/  BSYNC B1 ;  /* 0x0000000000017941 */ /* 0x000fea0003800000 */
.L_x_162:
        /* <DEDUP_REMOVED lines=9> */
.L_x_165:
[----:B------:R-:W-:Y:S05]  /*5bd0*/  BSYNC B1 ;  /* 0x0000000000017941 */ /* 0x000fea0003800000 */
.L_x_164:
        /* <DEDUP_REMOVED lines=9> */
.L_x_167:
[----:B------:R-:W-:Y:S05]  /*5c70*/  BSYNC B1 ;  /* 0x0000000000017941 */ /* 0x000fea0003800000 */
.L_x_166:
[----:B0----5:R-:W-:Y:S01]  /*5c80*/  IMAD.U32 R10, R149, 0x10000, RZ ;  /* 0x00010000950a7824 */ /* 0x021fe200078e00ff */
[----:B------:R-:W-:Y:S01]  /*5c90*/  ISETP.GT.AND P2, PT, R0, 0x29, P0 ;  /* 0x000000290000780c */ /* 0x000fe20000744270 */
[----:B------:R-:W-:Y:S01]  /*5ca0*/  @P3 IMAD.MOV.U32 R11, RZ, RZ, R75 ;  /* 0x000000ffff0b3224 */ /* 0x000fe200078e004b */
[----:B------:R-:W-:Y:S01]  /*5cb0*/  BSSY B1, `(.L_x_168) ;  /* 0x0000008000017945 */ /* 0x000fe20003800000 */
[----:B------:R-:W-:Y:S01]  /*5cc0*/  FMUL R3, R10, R123 ;  /* 0x0000007b0a037220 */ /* 0x000fe20000400000 */
[----:B------:R-:W-:-:S03]  /*5cd0*/  @P3 MOV R10, R74 ;  /* 0x0000004a000a3202 */ /* 0x000fc60000000f00 */
[----:B------:R-:W-:-:S05]  /*5ce0*/  FFMA R3, R44, R122, R3 ;  /* 0x0000007a2c037223 */ /* 0x000fca0000000003 */
[----:B------:R-:W-:-:S05]  /*5cf0*/  F2FP.BF16.F32.PACK_AB R3, RZ, R3 ;  /* 0x00000003ff03723e */ /* 0x000fca00000010ff */
[----:B------:R0:W-:Y:S01]  /*5d00*/  @P3 STG.E.U16 desc[UR38][R10.64+0x50], R3 ;  /* 0x000050030a003986 */ /* 0x0001e2000c101526 */
[----:B------:R-:W-:Y:S05]  /*5d10*/  @!P2 BRA `(.L_x_169) ;  /* 0x000000000004a947 */ /* 0x000fea0003800000 */
[----:B------:R0:W5:Y:S02]  /*5d20*/  LDG.E.LTC128B.U16 R149, desc[UR38][R8.64+0x52] ;  /* 0x0000522608957981 */ /* 0x000164000c1e1520 */
.L_x_169:
[----:B------:R-:W-:Y:S05]  /*5d30*/  BSYNC B1 ;  /* 0x0000000000017941 */ /* 0x000fea0003800000 */
.L_x_168:
        /* <DEDUP_REMOVED lines=12> */
.L_x_171:
[----:B------:R-:W-:Y:S05]  /*5e00*/  BSYNC B1 ;  /* 0x0000000000017941 */ /* 0x000fea0003800000 */
.L_x_170:
        /* <DEDUP_REMOVED lines=9> */
.L_x_173:
[----:B------:R-:W-:Y:S05]  /*5ea0*/  BSYNC B1 ;  /* 0x0000000000017941 */ /* 0x000fea0003800000 */
.L_x_172:
        /* <DEDUP_REMOVED lines=9> */
.L_x_175:
[----:B------:R-:W-:Y:S05]  /*5f40*/  BSYNC B1 ;  /* 0x0000000000017941 */ /* 0x000fea0003800000 */
.L_x_174:
        /* <DEDUP_REMOVED lines=11> */
.L_x_177:
[----:B------:R-:W-:Y:S05]  /*6000*/  BSYNC B1 ;  /* 0x0000000000017941 */ /* 0x000fea0003800000 */
.L_x_176:
[----:B0----5:R-:W-:Y:S01]  /*6010*/  IMAD.U32 R10, R149, 0x10000, RZ ;  /* 0x00010000950a7824 */ /* 0x021fe200078e00ff */
[----:B------:R-:W-:Y:S01]  /*6020*/  ISETP.GT.AND P3, PT, R0, 0x30, P1 ;  /* 0x000000300000780c */ /* 0x000fe20000f64270 */
[----:B------:R-:W-:Y:S01]  /*6030*/  @P2 IMAD.MOV.U32 R11, RZ, RZ, R75 ;  /* 0x000000ffff0b2224 */ /* 0x000fe200078e004b */
[----:B------:R-:W-:Y:S01]  /*6040*/  BSSY B1, `(.L_x_178) ;  /* 0x0000009000017945 */ /* 0x000fe20003800000 */
[----:B------:R-:W-:-:S04]  /*6050*/  FMUL R10, R10, R123 ;  /* 0x0000007b0a0a7220 */ /* 0x000fc80000400000 */
[----:B------:R-:W-:-:S05]  /*6060*/  FFMA R10, R49, R122, R10 ;  /* 0x0000007a310a7223 */ /* 0x000fca000000000a */
[----:B------:R-:W-:-:S04]  /*6070*/  F2FP.BF16.F32.PACK_AB R10, RZ, R10 ;  /* 0x0000000aff0a723e */ /* 0x000fc800000010ff */
[----:B------:R-:W-:Y:S02]  /*6080*/  PRMT R3, R10, 0x7610, R3 ;  /* 0x000076100a037816 */ /* 0x000fe40000000003 */
[----:B------:R-:W-:-:S05]  /*6090*/  @P2 MOV R10, R74 ;  /* 0x0000004a000a2202 */ /* 0x000fca0000000f00 */
[----:B------:R0:W-:Y:S01]  /*60a0*/  @P2 STG.E.U16 desc[UR38][R10.64+0x62], R3 ;  /* 0x000062030a002986 */ /* 0x0001e2000c101526 */
[----:B------:R-:W-:Y:S05]  /*60b0*/  @!P3 BRA `(.L_x_179) ;  /* 0x000000000004b947 */ /* 0x000fea0003800000 */
[----:B------:R0:W5:Y:S02]  /*60c0*/  LDG.E.LTC128B.U16 R149, desc[UR38][R6.64+0x60] ;  /* 0x0000602606957981 */ /* 0x000164000c1e1520 */
.L_x_179:
[----:B------:R-:W-:Y:S05]  /*60d0*/  BSYNC B1 ;  /* 0x0000000000017941 */ /* 0x000fea0003800000 */
.L_x_178:
        /* <DEDUP_REMOVED lines=9> */
.L_x_181:
[----:B------:R-:W-:Y:S05]  /*6170*/  BSYNC B1 ;  /* 0x0000000000017941 */ /* 0x000fea0003800000 */
.L_x_180:
        /* <DEDUP_REMOVED lines=9> */
.L_x_183:
[----:B------:R-:W-:Y:S05]  /*6210*/  BSYNC B1 ;  /* 0x0000000000017941 */ /* 0x000fea0003800000 */
.L_x_182:
        /* <DEDUP_REMOVED lines=11> */
.L_x_185:
[----:B------:R-:W-:Y:S05]  /*62d0*/  BSYNC B1 ;  /* 0x0000000000017941 */ /* 0x000fea0003800000 */
.L_x_184:
        /* <DEDUP_REMOVED lines=12> */
.L_x_187:
[----:B------:R-:W-:Y:S05]  /*63a0*/  BSYNC B1 ;  /* 0x0000000000017941 */ /* 0x000fea0003800000 */
.L_x_186:
        /* <DEDUP_REMOVED lines=9> */
.L_x_189:
[----:B------:R-:W-:Y:S05]  /*6440*/  BSYNC B1 ;  /* 0x0000000000017941 */ /* 0x000fea0003800000 */
.L_x_188:
[----:B-----5:R-:W-:Y:S01]  /*6450*/  SHF.L.U32 R10, R149, 0x10, RZ ;  /* 0x00000010950a7819 */ /* 0x020fe200000006ff */
        /* <DEDUP_REMOVED lines=8> */
.L_x_191:
[----:B------:R-:W-:Y:S05]  /*64e0*/  BSYNC B1 ;  /* 0x0000000000017941 */ /* 0x000fea0003800000 */
.L_x_190:
        /* <DEDUP_REMOVED lines=11> */
.L_x_193:
[----:B------:R-:W-:Y:S05]  /*65a0*/  BSYNC B1 ;  /* 0x0000000000017941 */ /* 0x000fea0003800000 */
.L_x_192:
        /* <DEDUP_REMOVED lines=12> */
.L_x_195:
[----:B------:R-:W-:Y:S05]  /*6670*/  BSYNC B1 ;  /* 0x0000000000017941 */ /* 0x000fea0003800000 */
.L_x_194:
        /* <DEDUP_REMOVED lines=9> */
.L_x_197:
[----:B------:R-:W-:Y:S05]  /*6710*/  BSYNC B1 ;  /* 0x0000000000017941 */ /* 0x000fea0003800000 */
.L_x_196:
        /* <DEDUP_REMOVED lines=9> */
.L_x_199:
[----:B------:R-:W-:Y:S05]  /*67b0*/  BSYNC B1 ;  /* 0x0000000000017941 */ /* 0x000fea0003800000 */
.L_x_198:
[----:B0----5:R-:W-:Y:S01]  /*67c0*/  IMAD.U32 R10, R149, 0x10000, RZ ;  /* 0x00010000950a7824 */ /* 0x021fe200078e00ff */
[----:B------:R-:W-:Y:S01]  /*67d0*/  @P3 MOV R11, R75 ;  /* 0x0000004b000b3202 */ /* 0x000fe20000000f00 */
[----:B------:R-:W-:Y:S01]  /*67e0*/  BSSY B1, `(.L_x_200) ;  /* 0x0000009000017945 */ /* 0x000fe20003800000 */
[----:B------:R-:W-:Y:S01]  /*67f0*/  ISETP.GT.AND P2, PT, R0, 0x49, P0 ;  /* 0x000000490000780c */ /* 0x000fe20000744270 */
[----:B------:R-:W-:Y:S01]  /*6800*/  FMUL R3, R10, R123 ;  /* 0x0000007b0a037220 */ /* 0x000fe20000400000 */
[----:B------:R-:W-:-:S03]  /*6810*/  @P3 IMAD.MOV.U32 R10, RZ, RZ, R74 ;  /* 0x000000ffff0a3224 */ /* 0x000fc600078e004a */
[----:B------:R-:W-:-:S05]  /*6820*/  FFMA R3, R60, R122, R3 ;  /* 0x0000007a3c037223 */ /* 0x000fca0000000003 */
[----:B------:R-:W-:-:S05]  /*6830*/  F2FP.BF16.F32.PACK_AB R3, RZ, R3 ;  /* 0x00000003ff03723e */ /* 0x000fca00000010ff */
[----:B------:R0:W-:Y:S01]  /*6840*/  @P3 STG.E.U16 desc[UR38][R10.64+0x90], R3 ;  /* 0x000090030a003986 */ /* 0x0001e2000c101526 */
[----:B------:R-:W-:Y:S05]  /*6850*/  @!P2 BRA `(.L_x_201) ;  /* 0x000000000004a947 */ /* 0x000fea0003800000 */
[----:B------:R0:W5:Y:S02]  /*6860*/  LDG.E.LTC128B.U16 R149, desc[UR38][R8.64+0x92] ;  /* 0x0000922608957981 */ /* 0x000164000c1e1520 */
.L_x_201:
[----:B------:R-:W-:Y:S05]  /*6870*/  BSYNC B1 ;  /* 0x0000000000017941 */ /* 0x000fea0003800000 */
.L_x_200:
        /* <DEDUP_REMOVED lines=12> */
.L_x_203:
[----:B------:R-:W-:Y:S05]  /*6940*/  BSYNC B1 ;  /* 0x0000000000017941 */ /* 0x000fea0003800000 */
.L_x_202:
        /* <DEDUP_REMOVED lines=9> */
.L_x_205:
[----:B------:R-:W-:Y:S05]  /*69e0*/  BSYNC B1 ;  /* 0x0000000000017941 */ /* 0x000fea0003800000 */
.L_x_204:
        /* <DEDUP_REMOVED lines=9> */
.L_x_207:
[----:B------:R-:W-:Y:S05]  /*6a80*/  BSYNC B1 ;  /* 0x0000000000017941 */ /* 0x000fea0003800000 */
.L_x_206:
        /* <DEDUP_REMOVED lines=11> */
.L_x_209:
[----:B------:R-:W-:Y:S05]  /*6b40*/  BSYNC B1 ;  /* 0x0000000000017941 */ /* 0x000fea0003800000 */
.L_x_208:
[----:B0----5:R-:W-:Y:S01]  /*6b50*/  IMAD.U32 R10, R149, 0x10000, RZ ;  /* 0x00010000950a7824 */ /* 0x021fe200078e00ff */
        /* <DEDUP_REMOVED lines=11> */
.L_x_211:
[----:B------:R-:W-:Y:S05]  /*6c10*/  BSYNC B1 ;  /* 0x0000000000017941 */ /* 0x000fea0003800000 */
.L_x_210:
        /* <DEDUP_REMOVED lines=9> */
.L_x_213:
[----:B------:R-:W-:Y:S05]  /*6cb0*/  BSYNC B1 ;  /* 0x0000000000017941 */ /* 0x000fea0003800000 */
.L_x_212:
        /* <DEDUP_REMOVED lines=9> */
.L_x_215:
[----:B------:R-:W-:Y:S05]  /*6d50*/  BSYNC B1 ;  /* 0x0000000000017941 */ /* 0x000fea0003800000 */
.L_x_214:
        /* <DEDUP_REMOVED lines=11> */
.L_x_217:
[----:B------:R-:W-:Y:S05]  /*6e10*/  BSYNC B1 ;  /* 0x0000000000017941 */ /* 0x000fea0003800000 */
.L_x_216:
        /* <DEDUP_REMOVED lines=9> */
.L_x_219:
[----:B------:R-:W-:Y:S05]  /*6eb0*/  BSYNC B1 ;  /* 0x0000000000017941 */ /* 0x000fea0003800000 */
.L_x_218:
        /* <DEDUP_REMOVED lines=9> */
.L_x_221:
[----:B------:R-:W-:Y:S05]  /*6f50*/  BSYNC B1 ;  /* 0x0000000000017941 */ /* 0x000fea0003800000 */
.L_x_220:
[----:B------:R-:W-:Y:S05]  /*6f60*/  @!P1 BRA `(.L_x_222) ;  /* 0x0000001800649947 */ /* 0x000fea0003800000 */
[----:B-----5:R-:W-:-:S04]  /*6f70*/  IMAD.U32 R0, R149, 0x10000, RZ ;  /* 0x0001000095007824 */ /* 0x020fc800078e00ff */
[----:B------:R-:W-:-:S04]  /*6f80*/  FMUL R0, R0, R123 ;  /* 0x0000007b00007220 */ /* 0x000fc80000400000 */
[----:B------:R-:W-:-:S05]  /*6f90*/  FFMA R0, R71, R122, R0 ;  /* 0x0000007a47007223 */ /* 0x000fca0000000000 */
[----:B------:R-:W-:-:S05]  /*6fa0*/  F2FP.BF16.F32.PACK_AB R0, RZ, R0 ;  /* 0x00000000ff00723e */ /* 0x000fca00000010ff */
[----:B------:R0:W-:Y:S01]  /*6fb0*/  STG.E.U16 desc[UR38][R4.64+0xb2], R0 ;  /* 0x0000b20004007986 */ /* 0x0001e2000c101526 */
[----:B------:R-:W-:Y:S05]  /*6fc0*/  BRA `(.L_x_222) ;  /* 0x00000018004c7947 */ /* 0x000fea0003800000 */
.L_x_33:
[----:B------:R-:W-:Y:S01]  /*6fd0*/  ISETP.GT.AND P4, PT, R0, 0x1, P3 ;  /* 0x000000010000780c */ /* 0x000fe20001f84270 */
[----:B------:R-:W-:Y:S01]  /*6fe0*/  ULDC.64 UR4, c[0x0][0x5c0] ;  /* 0x0001700000047ab9 */ /* 0x000fe20000000a00 */
[-C--:B------:R-:W-:Y:S01]  /*6ff0*/  FMUL R72, R72, R122.reuse ;  /* 0x0000007a48487220 */ /* 0x080fe20000400000 */
[-C--:B------:R-:W-:Y:S01]  /*7000*/  FMUL R73, R73, R122.reuse ;  /* 0x0000007a49497220 */ /* 0x080fe20000400000 */
[----:B------:R-:W-:Y:S01]  /*7010*/  LEA R4, P1, R144, UR4, 0x1 ;  /* 0x0000000490047c11 */ /* 0x000fe2000f8208ff */
[----:B------:R-:W-:Y:S01]  /*7020*/  IMAD.SHL.U32 R9, R124, 0x2, RZ ;  /* 0x000000027c097824 */ /* 0x000fe200078e00ff */
[----:B------:R-:W-:Y:S01]  /*7030*/  ISETP.GT.AND P2, PT, R3, 0x8, PT ;  /* 0x000000080300780c */ /* 0x000fe20003f44270 */
[----:B------:R-:W-:Y:S01]  /*7040*/  FMUL R74, R74, R122 ;  /* 0x0000007a4a4a7220 */ /* 0x000fe20000400000 */
[----:B------:R-:W-:Y:S01]  /*7050*/  F2FP.BF16.F32.PACK_AB R72, RZ, R72 ;  /* 0x00000048ff48723e */ /* 0x000fe200000010ff */
[-C--:B------:R-:W-:Y:S01]  /*7060*/  FMUL R75, R75, R122.reuse ;  /* 0x0000007a4b4b7220 */ /* 0x080fe20000400000 */
[----:B------:R-:W-:Y:S01]  /*7070*/  LEA.HI.X R5, R144, UR5, R147, 0x1, P1 ;  /* 0x0000000590057c11 */ /* 0x000fe200088f0c93 */
[-C--:B------:R-:W-:Y:S01]  /*7080*/  FMUL R76, R76, R122.reuse ;  /* 0x0000007a4c4c7220 */ /* 0x080fe20000400000 */
[----:B------:R-:W-:Y:S01]  /*7090*/  F2FP.BF16.F32.PACK_AB R73, RZ, R73 ;  /* 0x00000049ff49723e */ /* 0x000fe200000010ff */
[-C--:B------:R-:W-:Y:S01]  /*70a0*/  FMUL R77, R77, R122.reuse ;  /* 0x0000007a4d4d7220 */ /* 0x080fe20000400000 */
[----:B------:R-:W-:Y:S01]  /*70b0*/  ISETP.GT.AND P1, PT, R0, RZ, P2 ;  /* 0x000000ff0000720c */ /* 0x000fe20001724270 */
[----:B------:R-:W-:Y:S01]  /*70c0*/  @P0 STG.E.U16 desc[UR38][R4.64], R72 ;  /* 0x0000004804000986 */ /* 0x000fe2000c101526 */
[----:B------:R-:W-:Y:S01]  /*70d0*/  SHF.L.U64.HI R7, R124, 0x1, R127 ;  /* 0x000000017c077819 */ /* 0x000fe2000001027f */
[----:B------:R-:W-:Y:S01]  /*70e0*/  FMUL R78, R78, R122 ;  /* 0x0000007a4e4e7220 */ /* 0x000fe20000400000 */
[----:B------:R-:W-:Y:S01]  /*70f0*/  IADD3 R10, P0, R9, R4, RZ ;  /* 0x00000004090a7210 */ /* 0x000fe20007f1e0ff */
[----:B------:R-:W-:Y:S01]  /*7100*/  @P4 STG.E.U16 desc[UR38][R4.64+0x2], R73 ;  /* 0x0000024904004986 */ /* 0x000fe2000c101526 */
[----:B------:R-:W-:Y:S01]  /*7110*/  ISETP.GT.AND P4, PT, R0, 0x1, P2 ;  /* 0x000000010000780c */ /* 0x000fe20001784270 */
[----:B------:R-:W-:Y:S01]  /*7120*/  FMUL R79, R79, R122 ;  /* 0x0000007a4f4f7220 */ /* 0x000fe20000400000 */
[----:B------:R-:W-:Y:S01]  /*7130*/  F2FP.BF16.F32.PACK_AB R74, RZ, R74 ;  /* 0x0000004aff4a723e */ /* 0x000fe200000010ff */
[--C-:B------:R-:W-:Y:S01]  /*7140*/  IMAD.X R11, R7, 0x1, R5.reuse, P0 ;  /* 0x00000001070b7824 */ /* 0x100fe200000e0605 */
[----:B------:R-:W-:Y:S01]  /*7150*/  F2FP.BF16.F32.PACK_AB R75, RZ, R75 ;  /* 0x0000004bff4b723e */ /* 0x000fe200000010ff */
[-C--:B------:R-:W-:Y:S01]  /*7160*/  FMUL R80, R80, R122.reuse ;  /* 0x0000007a50507220 */ /* 0x080fe20000400000 */
[C---:B------:R-:W-:Y:S01]  /*7170*/  ISETP.GT.AND P5, PT, R0.reuse, 0x8, P3 ;  /* 0x000000080000780c */ /* 0x040fe20001fa4270 */
[-C--:B------:R-:W-:Y:S01]  /*7180*/  FMUL R81, R81, R122.reuse ;  /* 0x0000007a51517220 */ /* 0x080fe20000400000 */
[C---:B------:R-:W-:Y:S01]  /*7190*/  ISETP.GT.AND P0, PT, R0.reuse, 0x9, P3 ;  /* 0x000000090000780c */ /* 0x040fe20001f04270 */
[----:B------:R-:W-:Y:S01]  /*71a0*/  @P1 STG.E.U16 desc[UR38][R10.64], R74 ;  /* 0x0000004a0a001986 */ /* 0x000fe2000c101526 */
[----:B------:R-:W-:Y:S01]  /*71b0*/  ISETP.GT.AND P1, PT, R0, 0x8, P2 ;  /* 0x000000080000780c */ /* 0x000fe20001724270 */
[----:B------:R-:W-:Y:S01]  /*71c0*/  FMUL R82, R82, R122 ;  /* 0x0000007a52527220 */ /* 0x000fe20000400000 */
[----:B------:R-:W-:Y:S01]  /*71d0*/  F2FP.BF16.F32.PACK_AB R76, RZ, R76 ;  /* 0x0000004cff4c723e */ /* 0x000fe200000010ff */
[----:B------:R-:W-:Y:S01]  /*71e0*/  @P4 STG.E.U16 desc[UR38][R10.64+0x2], R75 ;  /* 0x0000024b0a004986 */ /* 0x000fe2000c101526 */
[----:B------:R-:W-:Y:S01]  /*71f0*/  ISETP.GT.AND P4, PT, R0, 0x9, P2 ;  /* 0x000000090000780c */ /* 0x000fe20001784270 */
[-C--:B------:R-:W-:Y:S01]  /*7200*/  FMUL R83, R83, R122.reuse ;  /* 0x0000007a53537220 */ /* 0x080fe20000400000 */
[----:B------:R-:W-:Y:S01]  /*7210*/  F2FP.BF16.F32.PACK_AB R77, RZ, R77 ;  /* 0x0000004dff4d723e */ /* 0x000fe200000010ff */
[----:B------:R-:W-:Y:S01]  /*7220*/  FMUL R84, R84, R122 ;  /* 0x0000007a54547220 */ /* 0x000fe20000400000 */
[----:B------:R-:W-:Y:S01]  /*7230*/  F2FP.BF16.F32.PACK_AB R78, RZ, R78 ;  /* 0x0000004eff4e723e */ /* 0x000fe200000010ff */
[----:B------:R-:W-:Y:S01]  /*7240*/  @P5 STG.E.U16 desc[UR38][R4.64+0x10], R76 ;  /* 0x0000104c04005986 */ /* 0x000fe2000c101526 */
[----:B------:R-:W-:Y:S01]  /*7250*/  F2FP.BF16.F32.PACK_AB R79, RZ, R79 ;  /* 0x0000004fff4f723e */ /* 0x000fe200000010ff */
[-C--:B------:R-:W-:Y:S01]  /*7260*/  FMUL R85, R85, R122.reuse ;  /* 0x0000007a55557220 */ /* 0x080fe20000400000 */
[C---:B------:R-:W-:Y:S01]  /*7270*/  ISETP.GT.AND P5, PT, R0.reuse, 0x10, P3 ;  /* 0x000000100000780c */ /* 0x040fe20001fa4270 */
[----:B------:R-:W-:Y:S01]  /*7280*/  @P0 STG.E.U16 desc[UR38][R4.64+0x12], R77 ;  /* 0x0000124d04000986 */ /* 0x000fe2000c101526 */
[----:B------:R-:W-:Y:S01]  /*7290*/  ISETP.GT.AND P0, PT, R0, 0x11, P3 ;  /* 0x000000110000780c */ /* 0x000fe20001f04270 */
[----:B------:R-:W-:Y:S01]  /*72a0*/  FMUL R86, R86, R122 ;  /* 0x0000007a56567220 */ /* 0x000fe20000400000 */
[----:B------:R-:W-:Y:S01]  /*72b0*/  F2FP.BF16.F32.PACK_AB R80, RZ, R80 ;  /* 0x00000050ff50723e */ /* 0x000fe200000010ff */
[----:B------:R-:W-:Y:S01]  /*72c0*/  @P1 STG.E.U16 desc[UR38][R10.64+0x10], R78 ;  /* 0x0000104e0a001986 */ /* 0x000fe2000c101526 */
[C---:B------:R-:W-:Y:S01]  /*72d0*/  ISETP.GT.AND P1, PT, R0.reuse, 0x10, P2 ;  /* 0x000000100000780c */ /* 0x040fe20001724270 */
[-C--:B------:R-:W-:Y:S01]  /*72e0*/  FMUL R87, R87, R122.reuse ;  /* 0x0000007a57577220 */ /* 0x080fe20000400000 */
[----:B------:R-:W-:Y:S01]  /*72f0*/  F2FP.BF16.F32.PACK_AB R81, RZ, R81 ;  /* 0x00000051ff51723e */ /* 0x000fe200000010ff */
[----:B------:R-:W-:Y:S01]  /*7300*/  @P4 STG.E.U16 desc[UR38][R10.64+0x12], R79 ;  /* 0x0000124f0a004986 */ /* 0x000fe2000c101526 */
[----:B------:R-:W-:Y:S01]  /*7310*/  ISETP.GT.AND P4, PT, R0, 0x11, P2 ;  /* 0x000000110000780c */ /* 0x000fe20001784270 */
        /* <DEDUP_REMOVED lines=123> */
[----:B------:R-:W-:Y:S01]  /*7ad0*/  F2FP.BF16.F32.PACK_AB R113, RZ, R113 ;  /* 0x00000071ff71723e */ /* 0x000fe200000010ff */
[----:B------:R-:W-:Y:S01]  /*7ae0*/  FMUL R119, R119, R122 ;  /* 0x0000007a77777220 */ /* 0x000fe20000400000 */
[----:B------:R-:W-:Y:S01]  /*7af0*/  F2FP.BF16.F32.PACK_AB R114, RZ, R114 ;  /* 0x00000072ff72723e */ /* 0x000fe200000010ff */
[----:B------:R-:W-:Y:S01]  /*7b00*/  @P4 STG.E.U16 desc[UR38][R10.64+0x92], R111 ;  /* 0x0000926f0a004986 */ /* 0x000fe2000c101526 */
[----:B------:R-:W-:Y:S01]  /*7b10*/  ISETP.GT.AND P4, PT, R0, 0x50, P2 ;  /* 0x000000500000780c */ /* 0x000fe20001784270 */
        /* <DEDUP_REMOVED lines=9> */
[----:B------:R-:W-:Y:S01]  /*7bb0*/  ISETP.GT.AND P1, PT, R3, 0x80, PT ;  /* 0x000000800300780c */ /* 0x000fe20003f24270 */
[----:B------:R-:W-:Y:S01]  /*7bc0*/  FMUL R27, R27, R122 ;  /* 0x0000007a1b1b7220 */ /* 0x000fe20000400000 */
[----:B------:R-:W-:Y:S01]  /*7bd0*/  F2FP.BF16.F32.PACK_AB R118, RZ, R118 ;  /* 0x00000076ff76723e */ /* 0x000fe200000010ff */
[----:B------:R-:W-:Y:S01]  /*7be0*/  @P4 STG.E.U16 desc[UR38][R10.64+0xa0], R114 ;  /* 0x0000a0720a004986 */ /* 0x000fe2000c101526 */
[----:B------:R-:W-:Y:S01]  /*7bf0*/  ISETP.GT.AND P4, PT, R0, 0x58, P3 ;  /* 0x000000580000780c */ /* 0x000fe20001f84270 */
[-C--:B------:R-:W-:Y:S01]  /*7c00*/  FMUL R28, R28, R122.reuse ;  /* 0x0000007a1c1c7220 */ /* 0x080fe20000400000 */
[C---:B------:R-:W-:Y:S01]  /*7c10*/  ISETP.GT.AND P3, PT, R0.reuse, 0x59, P3 ;  /* 0x000000590000780c */ /* 0x040fe20001f64270 */
[----:B------:R-:W-:Y:S01]  /*7c20*/  @P5 STG.E.U16 desc[UR38][R10.64+0xa2], R115 ;  /* 0x0000a2730a005986 */ /* 0x000fe2000c101526 */
[C---:B------:R-:W-:Y:S01]  /*7c30*/  ISETP.GT.AND P5, PT, R0.reuse, 0x58, P2 ;  /* 0x000000580000780c */ /* 0x040fe200017a4270 */
[-C--:B------:R-:W-:Y:S01]  /*7c40*/  FMUL R29, R29, R122.reuse ;  /* 0x0000007a1d1d7220 */ /* 0x080fe20000400000 */
[----:B------:R-:W-:Y:S01]  /*7c50*/  ISETP.GT.AND P2, PT, R0, 0x59, P2 ;  /* 0x000000590000780c */ /* 0x000fe20001744270 */
[-C--:B------:R-:W-:Y:S01]  /*7c60*/  FMUL R30, R30, R122.reuse ;  /* 0x0000007a1e1e7220 */ /* 0x080fe20000400000 */
[----:B------:R-:W-:Y:S01]  /*7c70*/  F2FP.BF16.F32.PACK_AB R119, RZ, R119 ;  /* 0x00000077ff77723e */ /* 0x000fe200000010ff */
[----:B------:R-:W-:Y:S01]  /*7c80*/  FMUL R31, R31, R122 ;  /* 0x0000007a1f1f7220 */ /* 0x000fe20000400000 */
[----:B------:R-:W-:Y:S01]  /*7c90*/  F2FP.BF16.F32.PACK_AB R24, RZ, R24 ;  /* 0x00000018ff18723e */ /* 0x000fe200000010ff */
[----:B------:R-:W-:Y:S01]  /*7ca0*/  FMUL R32, R32, R122 ;  /* 0x0000007a20207220 */ /* 0x000fe20000400000 */
[----:B------:R-:W-:Y:S01]  /*7cb0*/  F2FP.BF16.F32.PACK_AB R25, RZ, R25 ;  /* 0x00000019ff19723e */ /* 0x000fe200000010ff */
[--C-:B------:R-:W-:Y:S01]  /*7cc0*/  @P4 IMAD.MOV.U32 R13, RZ, RZ, R5.reuse ;  /* 0x000000ffff0d4224 */ /* 0x100fe200078e0005 */
[----:B------:R-:W-:Y:S01]  /*7cd0*/  @P4 MOV R12, R4 ;  /* 0x00000004000c4202 */ /* 0x000fe20000000f00 */
[-C--:B------:R-:W-:Y:S01]  /*7ce0*/  FMUL R33, R33, R122.reuse ;  /* 0x0000007a21217220 */ /* 0x080fe20000400000 */
[----:B------:R-:W-:Y:S01]  /*7cf0*/  ISETP.GT.AND P0, PT, R3, 0x88, PT ;  /* 0x000000880300780c */ /* 0x000fe20003f04270 */
[----:B------:R-:W-:Y:S01]  /*7d00*/  FMUL R34, R34, R122 ;  /* 0x0000007a22227220 */ /* 0x000fe20000400000 */
[----:B------:R-:W-:Y:S01]  /*7d10*/  F2FP.BF16.F32.PACK_AB R26, RZ, R26 ;  /* 0x0000001aff1a723e */ /* 0x000fe200000010ff */
[----:B------:R0:W-:Y:S01]  /*7d20*/  @P4 STG.E.U16 desc[UR38][R12.64+0xb0], R116 ;  /* 0x0000b0740c004986 */ /* 0x0001e2000c101526 */
[----:B------:R-:W-:Y:S01]  /*7d30*/  ISETP.GT.AND P4, PT, R0, RZ, P1 ;  /* 0x000000ff0000720c */ /* 0x000fe20000f84270 */
[-C--:B------:R-:W-:Y:S01]  /*7d40*/  FMUL R35, R35, R122.reuse ;  /* 0x0000007a23237220 */ /* 0x080fe20000400000 */
[----:B------:R-:W-:Y:S01]  /*7d50*/  F2FP.BF16.F32.PACK_AB R27, RZ, R27 ;  /* 0x0000001bff1b723e */ /* 0x000fe200000010ff */
[----:B------:R-:W-:Y:S01]  /*7d60*/  FMUL R36, R36, R122 ;  /* 0x0000007a24247220 */ /* 0x000fe20000400000 */
[----:B------:R-:W-:Y:S01]  /*7d70*/  F2FP.BF16.F32.PACK_AB R28, RZ, R28 ;  /* 0x0000001cff1c723e */ /* 0x000fe200000010ff */
[-C--:B------:R-:W-:Y:S01]  /*7d80*/  FMUL R37, R37, R122.reuse ;  /* 0x0000007a25257220 */ /* 0x080fe20000400000 */
[----:B------:R-:W-:Y:S01]  /*7d90*/  F2FP.BF16.F32.PACK_AB R29, RZ, R29 ;  /* 0x0000001dff1d723e */ /* 0x000fe200000010ff */
[----:B------:R-:W-:Y:S01]  /*7da0*/  FMUL R38, R38, R122 ;  /* 0x0000007a26267220 */ /* 0x000fe20000400000 */
[----:B------:R-:W-:Y:S01]  /*7db0*/  F2FP.BF16.F32.PACK_AB R30, RZ, R30 ;  /* 0x0000001eff1e723e */ /* 0x000fe200000010ff */
[----:B------:R-:W-:Y:S01]  /*7dc0*/  FMUL R39, R39, R122 ;  /* 0x0000007a27277220 */ /* 0x000fe20000400000 */
[----:B------:R-:W-:Y:S01]  /*7dd0*/  F2FP.BF16.F32.PACK_AB R31, RZ, R31 ;  /* 0x0000001fff1f723e */ /* 0x000fe200000010ff */
[----:B0-----:R-:W-:Y:S01]  /*7de0*/  @P3 IMAD.MOV.U32 R12, RZ, RZ, R4 ;  /* 0x000000ffff0c3224 */ /* 0x001fe200078e0004 */
[----:B------:R-:W-:Y:S01]  /*7df0*/  F2FP.BF16.F32.PACK_AB R32, RZ, R32 ;  /* 0x00000020ff20723e */ /* 0x000fe200000010ff */
[----:B------:R-:W-:Y:S01]  /*7e00*/  @P3 IMAD.MOV.U32 R13, RZ, RZ, R5 ;  /* 0x000000ffff0d3224 */ /* 0x000fe200078e0005 */
[----:B------:R-:W-:Y:S01]  /*7e10*/  F2FP.BF16.F32.PACK_AB R33, RZ, R33 ;  /* 0x00000021ff21723e */ /* 0x000fe200000010ff */
[----:B------:R-:W-:Y:S01]  /*7e20*/  FMUL R40, R40, R122 ;  /* 0x0000007a28287220 */ /* 0x000fe20000400000 */
[----:B------:R-:W-:Y:S01]  /*7e30*/  F2FP.BF16.F32.PACK_AB R34, RZ, R34 ;  /* 0x00000022ff22723e */ /* 0x000fe200000010ff */
[-C--:B------:R-:W-:Y:S01]  /*7e40*/  FMUL R41, R41, R122.reuse ;  /* 0x0000007a29297220 */ /* 0x080fe20000400000 */
[----:B------:R-:W-:Y:S01]  /*7e50*/  @P3 STG.E.U16 desc[UR38][R12.64+0xb2], R117 ;  /* 0x0000b2750c003986 */ /* 0x000fe2000c101526 */
[----:B------:R-:W-:Y:S01]  /*7e60*/  ISETP.GT.AND P3, PT, R0, 0x1, P1 ;  /* 0x000000010000780c */ /* 0x000fe20000f64270 */
[----:B------:R-:W-:Y:S01]  /*7e70*/  FMUL R42, R42, R122 ;  /* 0x0000007a2a2a7220 */ /* 0x000fe20000400000 */
[----:B------:R-:W-:Y:S01]  /*7e80*/  F2FP.BF16.F32.PACK_AB R35, RZ, R35 ;  /* 0x00000023ff23723e */ /* 0x000fe200000010ff */
[----:B------:R-:W-:Y:S01]  /*7e90*/  @P5 STG.E.U16 desc[UR38][R10.64+0xb0], R118 ;  /* 0x0000b0760a005986 */ /* 0x000fe2000c101526 */
[----:B------:R-:W-:Y:S01]  /*7ea0*/  LEA R4, P5, R125, R4, 0x1 ;  /* 0x000000047d047211 */ /* 0x000fe200078a08ff */
[----:B------:R-:W-:Y:S01]  /*7eb0*/  FMUL R43, R43, R122 ;  /* 0x0000007a2b2b7220 */ /* 0x000fe20000400000 */
[----:B------:R-:W-:Y:S01]  /*7ec0*/  F2FP.BF16.F32.PACK_AB R36, RZ, R36 ;  /* 0x00000024ff24723e */ /* 0x000fe200000010ff */
[----:B------:R-:W-:Y:S01]  /*7ed0*/  @P2 STG.E.U16 desc[UR38][R10.64+0xb2], R119 ;  /* 0x0000b2770a002986 */ /* 0x000fe2000c101526 */
[----:B------:R-:W-:Y:S01]  /*7ee0*/  LEA.HI.X R5, R125, R5, R126, 0x1, P5 ;  /* 0x000000057d057211 */ /* 0x000fe200028f0c7e */
[-C--:B------:R-:W-:Y:S01]  /*7ef0*/  FMUL R44, R44, R122.reuse ;  /* 0x0000007a2c2c7220 */ /* 0x080fe20000400000 */
[C---:B------:R-:W-:Y:S01]  /*7f00*/  ISETP.GT.AND P2, PT, R0.reuse, RZ, P0 ;  /* 0x000000ff0000720c */ /* 0x040fe20000744270 */
[-C--:B------:R-:W-:Y:S01]  /*7f10*/  FMUL R45, R45, R122.reuse ;  /* 0x0000007a2d2d7220 */ /* 0x080fe20000400000 */
[C---:B------:R-:W-:Y:S01]  /*7f20*/  ISETP.GT.AND P5, PT, R0.reuse, 0x1, P0 ;  /* 0x000000010000780c */ /* 0x040fe200007a4270 */
[----:B------:R-:W-:Y:S01]  /*7f30*/  @P4 STG.E.U16 desc[UR38][R4.64], R24 ;  /* 0x0000001804004986 */ /* 0x000fe2000c101526 */
[----:B------:R-:W-:Y:S01]  /*7f40*/  ISETP.GT.AND P4, PT, R0, 0x8, P1 ;  /* 0x000000080000780c */ /* 0x000fe20000f84270 */
[----:B------:R-:W-:Y:S01]  /*7f50*/  FMUL R46, R46, R122 ;  /* 0x0000007a2e2e7220 */ /* 0x000fe20000400000 */
[----:B------:R-:W-:Y:S01]  /*7f60*/  F2FP.BF16.F32.PACK_AB R37, RZ, R37 ;  /* 0x00000025ff25723e */ /* 0x000fe200000010ff */
[----:B------:R-:W-:Y:S01]  /*7f70*/  @P3 STG.E.U16 desc[UR38][R4.64+0x2], R25 ;  /* 0x0000021904003986 */ /* 0x000fe2000c101526 */
[----:B------:R-:W-:Y:S01]  /*7f80*/  IADD3 R6, P3, R9, R4, RZ ;  /* 0x0000000409067210 */ /* 0x000fe20007f7e0ff */
[----:B------:R-:W-:Y:S01]  /*7f90*/  FMUL R47, R47, R122 ;  /* 0x0000007a2f2f7220 */ /* 0x000fe20000400000 */
[----:B------:R-:W-:Y:S01]  /*7fa0*/  F2FP.BF16.F32.PACK_AB R38, RZ, R38 ;  /* 0x00000026ff26723e */ /* 0x000fe200000010ff */
[-C--:B------:R-:W-:Y:S01]  /*7fb0*/  FMUL R48, R48, R122.reuse ;  /* 0x0000007a30307220 */ /* 0x080fe20000400000 */
[----:B------:R-:W-:Y:S01]  /*7fc0*/  F2FP.BF16.F32.PACK_AB R39, RZ, R39 ;  /* 0x00000027ff27723e */ /* 0x000fe200000010ff */
[----:B------:R-:W-:Y:S01]  /*7fd0*/  IMAD.X R7, R7, 0x1, R5, P3 ;  /* 0x0000000107077824 */ /* 0x000fe200018e0605 */
[----:B------:R-:W-:Y:S01]  /*7fe0*/  ISETP.GT.AND P3, PT, R0, 0x9, P1 ;  /* 0x000000090000780c */ /* 0x000fe20000f64270 */
[----:B------:R-:W-:Y:S01]  /*7ff0*/  FMUL R49, R49, R122 ;  /* 0x0000007a31317220 */ /* 0x000fe20000400000 */
[----:B------:R-:W-:Y:S01]  /*8000*/  F2FP.BF16.F32.PACK_AB R40, RZ, R40 ;  /* 0x00000028ff28723e */ /* 0x000fe200000010ff */
[-C--:B------:R-:W-:Y:S01]  /*8010*/  FMUL R50, R50, R122.reuse ;  /* 0x0000007a32327220 */ /* 0x080fe20000400000 */
        /* <DEDUP_REMOVED lines=82> */
[----:B------:R-:W-:Y:S01]  /*8540*/  FMUL R71, R71, R122 ;  /* 0x0000007a47477220 */ /* 0x000fe20000400000 */
[----:B------:R-:W-:Y:S01]  /*8550*/  F2FP.BF16.F32.PACK_AB R61, RZ, R61 ;  /* 0x0000003dff3d723e */ /* 0x000fe200000010ff */
[----:B------:R-:W-:Y:S01]  /*8560*/  @P5 STG.E.U16 desc[UR38][R6.64+0x52], R47 ;  /* 0x0000522f06005986 */ /* 0x000fe2000c101526 */
[----:B------:R-:W-:-:S02]  /*8570*/  ISETP.GT.AND P5, PT, R0, 0x31, P0 ;  /* 0x000000310000780c */ /* 0x000fc400007a4270 */
[----:B------:R-:W-:Y:S01]  /*8580*/  F2FP.BF16.F32.PACK_AB R62, RZ, R62 ;  /* 0x0000003eff3e723e */ /* 0x000fe200000010ff */
[----:B------:R-:W-:Y:S01]  /*8590*/  @P4 STG.E.U16 desc[UR38][R4.64+0x60], R48 ;  /* 0x0000603004004986 */ /* 0x000fe2000c101526 */
[C---:B------:R-:W-:Y:S02]  /*85a0*/  ISETP.GT.AND P4, PT, R0.reuse, 0x38, P1 ;  /* 0x000000380000780c */ /* 0x040fe40000f84270 */
[----:B------:R-:W-:Y:S01]  /*85b0*/  F2FP.BF16.F32.PACK_AB R63, RZ, R63 ;  /* 0x0000003fff3f723e */ /* 0x000fe200000010ff */
[----:B------:R-:W-:Y:S01]  /*85c0*/  @P3 STG.E.U16 desc[UR38][R4.64+0x62], R49 ;  /* 0x0000623104003986 */ /* 0x000fe2000c101526 */
[C---:B------:R-:W-:Y:S02]  /*85d0*/  ISETP.GT.AND P3, PT, R0.reuse, 0x39, P1 ;  /* 0x000000390000780c */ /* 0x040fe40000f64270 */
        /* <DEDUP_REMOVED lines=23> */
[----:B------:R-:W-:-:S03]  /*8750*/  ISETP.GT.AND P3, PT, R0, 0x49, P1 ;  /* 0x000000490000780c */ /* 0x000fc60000f64270 */
        /* <DEDUP_REMOVED lines=13> */
[C---:B------:R-:W-:Y:S02]  /*8830*/  ISETP.GT.AND P4, PT, R0.reuse, 0x51, P0 ;  /* 0x000000510000780c */ /* 0x040fe40000784270 */
[C---:B------:R-:W-:Y:S01]  /*8840*/  ISETP.GT.AND P0, PT, R0.reuse, 0x59, P0 ;  /* 0x000000590000780c */ /* 0x040fe20000704270 */
[----:B------:R-:W-:Y:S01]  /*8850*/  @P3 STG.E.U16 desc[UR38][R4.64+0xa2], R65 ;  /* 0x0000a24104003986 */ /* 0x000fe2000c101526 */
[C---:B------:R-:W-:Y:S02]  /*8860*/  ISETP.GT.AND P3, PT, R0.reuse, 0x58, P1 ;  /* 0x000000580000780c */ /* 0x040fe40000f64270 */
[----:B------:R-:W-:Y:S01]  /*8870*/  ISETP.GT.AND P1, PT, R0, 0x59, P1 ;  /* 0x000000590000780c */ /* 0x000fe20000f24270 */
[----:B------:R-:W-:Y:S06]  /*8880*/  @P2 STG.E.U16 desc[UR38][R6.64+0xa0], R66 ;  /* 0x0000a04206002986 */ /* 0x000fec000c101526 */
[----:B------:R-:W-:Y:S04]  /*8890*/  @P4 STG.E.U16 desc[UR38][R6.64+0xa2], R67 ;  /* 0x0000a24306004986 */ /* 0x000fe8000c101526 */
[----:B------:R-:W-:Y:S04]  /*88a0*/  @P3 STG.E.U16 desc[UR38][R4.64+0xb0], R68 ;  /* 0x0000b04404003986 */ /* 0x000fe8000c101526 */
[----:B------:R0:W-:Y:S02]  /*88b0*/  @P1 STG.E.U16 desc[UR38][R4.64+0xb2], R69 ;  /* 0x0000b24504001986 */ /* 0x0001e4000c101526 */
[----:B0-----:R-:W-:-:S02]  /*88c0*/  @P5 IMAD.MOV.U32 R4, RZ, RZ, R6 ;  /* 0x000000ffff045224 */ /* 0x001fc400078e0006 */
[----:B------:R-:W-:-:S05]  /*88d0*/  @P5 IMAD.MOV.U32 R5, RZ, RZ, R7 ;  /* 0x000000ffff055224 */ /* 0x000fca00078e0007 */
[----:B------:R0:W-:Y:S04]  /*88e0*/  @P5 STG.E.U16 desc[UR38][R4.64+0xb0], R70 ;  /* 0x0000b04604005986 */ /* 0x0001e8000c101526 */
[----:B------:R0:W-:Y:S02]  /*88f0*/  @P0 STG.E.U16 desc[UR38][R6.64+0xb2], R71 ;  /* 0x0000b24706000986 */ /* 0x0001e4000c101526 */
.L_x_222:
[----:B------:R-:W-:Y:S05]  /*8900*/  BSYNC B0 ;  /* 0x0000000000007941 */ /* 0x000fea0003800000 */
.L_x_32:
[----:B------:R-:W-:Y:S01]  /*8910*/  IADD3 R16, P0, R16, UR36, RZ ;  /* 0x0000002410107c10 */ /* 0x000fe2000ff1e0ff */
[----:B------:R-:W-:Y:S01]  /*8920*/  ULDC.64 UR4, c[0x0][0x650] ;  /* 0x0001940000047ab9 */ /* 0x000fe20000000a00 */
[----:B0-----:R-:W-:Y:S01]  /*8930*/  PRMT R0, RZ, 0x7610, R0 ;  /* 0x00007610ff007816 */ /* 0x001fe20000000000 */
[----:B------:R-:W-:Y:S01]  /*8940*/  IMAD.MOV.U32 R135, RZ, RZ, -0x1 ;  /* 0xffffffffff877424 */ /* 0x000fe200078e00ff */
[----:B------:R-:W-:Y:S01]  /*8950*/  IADD3.X R17, R17, UR42, RZ, P0, !PT ;  /* 0x0000002a11117c10 */ /* 0x000fe200087fe4ff */
[----:B------:R-:W-:Y:S01]  /*8960*/  IMAD.MOV.U32 R23, RZ, RZ, -0x1 ;  /* 0xffffffffff177424 */ /* 0x000fe200078e00ff */
[----:B------:R-:W-:-:S04]  /*8970*/  ISETP.GE.U32.AND P0, PT, R16, UR4, PT ;  /* 0x0000000410007c0c */ /* 0x000fc8000bf06070 */
[----:B------:R-:W-:-:S13]  /*8980*/  ISETP.GE.U32.AND.EX P0, PT, R17, UR5, PT, P0 ;  /* 0x0000000511007c0c */ /* 0x000fda000bf06100 */
[----:B------:R-:W-:Y:S05]  /*8990*/  @P0 BRA `(.L_x_223) ;  /* 0x0000000400500947 */ /* 0x000fea0003800000 */
[----:B------:R-:W0:Y:S01]  /*89a0*/  LDC.64 R10, c[0x0][0x628] ;  /* 0x00018a00ff0a7b82 */ /* 0x000e220000000a00 */
[----:B------:R-:W0:Y:S01]  /*89b0*/  S2R R20, SR_CTAID.X ;  /* 0x0000000000147919 */ /* 0x000e220000002500 */
[----:B------:R-:W-:Y:S02]  /*89c0*/  IMAD.MOV.U32 R8, RZ, RZ, R16 ;  /* 0x000000ffff087224 */ /* 0x000fe400078e0010 */
[----:B------:R-:W-:Y:S01]  /*89d0*/  IMAD.MOV.U32 R9, RZ, RZ, R17 ;  /* 0x000000ffff097224 */ /* 0x000fe200078e0011 */
[----:B------:R-:W0:Y:S03]  /*89e0*/  S2R R21, SR_CTAID.Y ;  /* 0x0000000000157919 */ /* 0x000e260000002600 */
[----:B------:R-:W1:Y:S08]  /*89f0*/  LDC R0, c[0x0][0x630] ;  /* 0x00018c00ff007b82 */ /* 0x000e700000000800 */
[----:B------:R-:W1:Y:S01]  /*8a00*/  LDC.64 R14, c[0x0][0x620] ;  /* 0x00018800ff0e7b82 */ /* 0x000e620000000a00 */
[----:B0-----:R-:W-:-:S04]  /*8a10*/  ISETP.NE.U32.AND P0, PT, R10, RZ, PT ;  /* 0x000000ff0a00720c */ /* 0x001fc80003f05070 */
[----:B------:R-:W-:-:S13]  /*8a20*/  ISETP.NE.AND.EX P0, PT, R11, RZ, PT, P0 ;  /* 0x000000ff0b00720c */ /* 0x000fda0003f05300 */
[----:B-1----:R-:W-:Y:S05]  /*8a30*/  @!P0 BRA `(.L_x_224) ;  /* 0x0000000000288947 */ /* 0x002fea0003800000 */
        /* <DEDUP_REMOVED lines=10> */
.L_x_224:
[----:B------:R-:W0:Y:S01]  /*8ae0*/  LDC.64 R28, c[0x0][0x640] ;  /* 0x00019000ff1c7b82 */ /* 0x000e220000000a00 */
[-CC-:B------:R-:W-:Y:S01]  /*8af0*/  SHF.R.U64 R23, R8, R0.reuse, R9.reuse ;  /* 0x0000000008177219 */ /* 0x180fe20000001209 */
[----:B------:R-:W-:Y:S01]  /*8b00*/  ULDC UR4, c[0x0][0x150] ;  /* 0x0000540000047ab9 */ /* 0x000fe20000000800 */
[----:B------:R-:W-:Y:S02]  /*8b10*/  SHF.R.U32.HI R0, RZ, R0, R9 ;  /* 0x00000000ff007219 */ /* 0x000fe40000011609 */
[----:B------:R-:W-:Y:S02]  /*8b20*/  IADD3 R3, P0, RZ, -R23, RZ ;  /* 0x80000017ff037210 */ /* 0x000fe40007f1e0ff */
[----:B------:R-:W-:Y:S01]  /*8b30*/  I2FP.F32.U32 R7, R20 ;  /* 0x0000001400077245 */ /* 0x000fe20000201000 */
[----:B------:R-:W1:Y:S02]  /*8b40*/  LDC R6, c[0x0][0x618] ;  /* 0x00018600ff067b82 */ /* 0x000e640000000800 */
[----:B------:R-:W-:-:S02]  /*8b50*/  IMAD.X R5, RZ, RZ, ~R0, P0 ;  /* 0x000000ffff057224 */ /* 0x000fc400000e0e00 */
[----:B------:R-:W-:Y:S01]  /*8b60*/  FMUL R7, R7, UR4 ;  /* 0x0000000407077c20 */ /* 0x000fe20008400000 */
[----:B------:R-:W-:Y:S01]  /*8b70*/  ULDC UR4, c[0x0][0x154] ;  /* 0x0000550000047ab9 */ /* 0x000fe20000000800 */
[-C--:B------:R-:W-:Y:S02]  /*8b80*/  IMAD R0, R5, R14.reuse, RZ ;  /* 0x0000000e05007224 */ /* 0x080fe400078e02ff */
[----:B------:R-:W2:Y:S01]  /*8b90*/  LDC R8, c[0x0][0x608] ;  /* 0x00018200ff087b82 */ /* 0x000ea20000000800 */
[C---:B------:R-:W-:Y:S01]  /*8ba0*/  IMAD.WIDE.U32 R4, R3.reuse, R14, R16 ;  /* 0x0000000e03047225 */ /* 0x040fe200078e0010 */
[----:B------:R-:W3:Y:S03]  /*8bb0*/  F2I.U32.TRUNC.NTZ R7, R7 ;  /* 0x0000000700077305 */ /* 0x000ee6000020f000 */
[----:B------:R-:W-:Y:S01]  /*8bc0*/  IMAD R3, R3, R15, R0 ;  /* 0x0000000f03037224 */ /* 0x000fe200078e0200 */
[----:B------:R-:W-:-:S02]  /*8bd0*/  I2FP.F32.U32 R0, R21 ;  /* 0x0000001500007245 */ /* 0x000fc40000201000 */
[----:B------:R-:W4:Y:S01]  /*8be0*/  LDC R26, c[0x0][0x658] ;  /* 0x00019600ff1a7b82 */ /* 0x000f220000000800 */
[----:B------:R-:W-:Y:S01]  /*8bf0*/  IMAD.IADD R3, R5, 0x1, R3 ;  /* 0x0000000105037824 */ /* 0x000fe200078e0203 */
[----:B0-----:R-:W-:Y:S01]  /*8c00*/  ISETP.NE.U32.AND P0, PT, R28, RZ, PT ;  /* 0x000000ff1c00720c */ /* 0x001fe20003f05070 */
[----:B------:R-:W-:-:S03]  /*8c10*/  FMUL R0, R0, UR4 ;  /* 0x0000000400007c20 */ /* 0x000fc60008400000 */
[----:B------:R-:W-:Y:S01]  /*8c20*/  ISETP.NE.AND.EX P0, PT, R29, RZ, PT, P0 ;  /* 0x000000ff1d00720c */ /* 0x000fe20003f05300 */
[----:B------:R0:W0:Y:S01]  /*8c30*/  F2I.U32.TRUNC.NTZ R14, R0 ;  /* 0x00000000000e7305 */ /* 0x000022000020f000 */
[----:B------:R-:W0:Y:S01]  /*8c40*/  LDC R9, c[0x0][0x144] ;  /* 0x00005100ff097b82 */ /* 0x000e220000000800 */
[-C--:B-1----:R-:W-:Y:S01]  /*8c50*/  SHF.R.U64 R10, R4, R6.reuse, R3 ;  /* 0x00000006040a7219 */ /* 0x082fe20000001203 */
[----:B---3--:R-:W-:Y:S01]  /*8c60*/  IMAD.MOV R7, RZ, RZ, -R7 ;  /* 0x000000ffff077224 */ /* 0x008fe200078e0a07 */
[----:B------:R-:W-:-:S05]  /*8c70*/  SHF.R.U32.HI R3, RZ, R6, R3 ;  /* 0x00000006ff037219 */ /* 0x000fca0000011603 */
[----:B------:R-:W1:Y:S01]  /*8c80*/  LDC R24, c[0x0][0x148] ;  /* 0x00005200ff187b82 */ /* 0x000e620000000800 */
[-CC-:B--2---:R-:W-:Y:S02]  /*8c90*/  SHF.R.U64 R12, R10, R8.reuse, R3.reuse ;  /* 0x000000080a0c7219 */ /* 0x184fe40000001203 */
[----:B------:R-:W-:-:S05]  /*8ca0*/  SHF.R.U32.HI R3, RZ, R8, R3 ;  /* 0x00000008ff037219 */ /* 0x000fca0000011603 */
[----:B------:R-:W2:Y:S01]  /*8cb0*/  LDC R15, c[0x0][0x600] ;  /* 0x00018000ff0f7b82 */ /* 0x000ea20000000800 */
[-CC-:B----4-:R-:W-:Y:S02]  /*8cc0*/  SHF.R.U64 R13, R12, R26.reuse, R3.reuse ;  /* 0x0000001a0c0d7219 */ /* 0x190fe40000001203 */
[----:B------:R-:W-:-:S03]  /*8cd0*/  SHF.R.U32.HI R5, RZ, R26, R3 ;  /* 0x0000001aff057219 */ /* 0x000fc60000011603 */
[----:B------:R-:W-:Y:S02]  /*8ce0*/  IMAD.MOV.U32 R4, RZ, RZ, R13 ;  /* 0x000000ffff047224 */ /* 0x000fe400078e000d */
[----:B------:R-:W3:Y:S01]  /*8cf0*/  LDC R25, c[0x0][0x648] ;  /* 0x00019200ff197b82 */ /* 0x000ee20000000800 */
[----:B0-----:R-:W-:-:S07]  /*8d00*/  IMAD R20, R9, R7, R20 ;  /* 0x0000000709147224 */ /* 0x001fce00078e0214 */
[----:B------:R-:W0:Y:S08]  /*8d10*/  LDC R27, c[0x0][0x638] ;  /* 0x00018e00ff1b7b82 */ /* 0x000e300000000800 */
[----:B------:R-:W4:Y:S01]  /*8d20*/  LDC R131, c[0x0][0x610] ;  /* 0x00018400ff837b82 */ /* 0x000f220000000800 */
[----:B-1----:R-:W-:Y:S05]  /*8d30*/  @!P0 BRA `(.L_x_225) ;  /* 0x0000000000288947 */ /* 0x002fea0003800000 */
[----:B------:R-:W1:Y:S02]  /*8d40*/  LDC R0, c[0x0][0x64c] ;  /* 0x00019300ff007b82 */ /* 0x000e640000000800 */
[----:B-1----:R-:W-:-:S05]  /*8d50*/  IADD3 R3, P0, R13, R0, RZ ;  /* 0x000000000d037210 */ /* 0x002fca0007f1e0ff */
        /* <DEDUP_REMOVED lines=8> */
.L_x_225:
[----:B------:R-:W-:Y:S01]  /*8de0*/  ISETP.NE.AND P0, PT, R2, 0x1, PT ;  /* 0x000000010200780c */ /* 0x000fe20003f05270 */
[----:B------:R-:W-:Y:S01]  /*8df0*/  IMAD.MOV R14, RZ, RZ, -R14 ;  /* 0x000000ffff0e7224 */ /* 0x000fe200078e0a0e */
[----:B---3--:R-:W-:Y:S02]  /*8e00*/  SHF.R.U64 R0, R4, R25, R5 ;  /* 0x0000001904007219 */ /* 0x008fe40000001205 */
[----:B------:R-:W-:Y:S02]  /*8e10*/  LOP3.LUT R3, R12, R133, RZ, 0xc0, !PT ;  /* 0x000000850c037212 */ /* 0x000fe400078ec0ff */
[----:B--2---:R-:W-:Y:S01]  /*8e20*/  IADD3 R5, R15, -0x1, RZ ;  /* 0xffffffff0f057810 */ /* 0x004fe20007ffe0ff */
[----:B------:R-:W-:Y:S02]  /*8e30*/  IMAD.MOV R4, RZ, RZ, -R0 ;  /* 0x000000ffff047224 */ /* 0x000fe400078e0a00 */
[----:B------:R-:W-:Y:S01]  /*8e40*/  IMAD R3, R128, R0, R3 ;  /* 0x0000000080037224 */ /* 0x000fe200078e0203 */
[----:B------:R-:W-:Y:S01]  /*8e50*/  LOP3.LUT R5, R10, R5, RZ, 0xc0, !PT ;  /* 0x000000050a057212 */ /* 0x000fe200078ec0ff */
[----:B0-----:R-:W-:-:S02]  /*8e60*/  IMAD R0, R4, R27, R13 ;  /* 0x0000001b04007224 */ /* 0x001fc400078e020d */
[----:B------:R-:W-:Y:S02]  /*8e70*/  @P0 IMAD R20, R24, R14, R21 ;  /* 0x0000000e18140224 */ /* 0x000fe400078e0215 */
[----:B------:R-:W-:Y:S02]  /*8e80*/  IMAD R4, R0, R15, R5 ;  /* 0x0000000f00047224 */ /* 0x000fe400078e0205 */
[----:B----4-:R-:W-:Y:S02]  /*8e90*/  IMAD R131, R3, R131, R20 ;  /* 0x0000008303837224 */ /* 0x010fe400078e0214 */
[----:B------:R-:W-:-:S03]  /*8ea0*/  IMAD.MOV.U32 R3, RZ, RZ, 0x1 ;  /* 0x00000001ff037424 */ /* 0x000fc600078e00ff */
[----:B------:R-:W-:Y:S02]  /*8eb0*/  SEL R135, R4, R131, !P0 ;  /* 0x0000008304877207 */ /* 0x000fe40004000000 */
[----:B------:R-:W-:Y:S02]  /*8ec0*/  PRMT R0, R3, 0x7610, R0 ;  /* 0x0000761003007816 */ /* 0x000fe40000000000 */
[----:B------:R-:W-:-:S07]  /*8ed0*/  SEL R131, R131, R4, !P0 ;  /* 0x0000000483837207 */ /* 0x000fce0004000000 */
.L_x_223:
[----:B------:R-:W-:-:S13]  /*8ee0*/  LOP3.LUT P0, RZ, R0, 0xff, RZ, 0xc0, !PT ;  /* 0x000000ff00ff7812 */ /* 0x000fda000780c0ff */
[----:B------:R-:W-:Y:S05]  /*8ef0*/  @P0 BRA `(.L_x_226) ;  /* 0xffffff8400740947 */ /* 0x000fea000383ffff */
[----:B------:R-:W-:Y:S05]  /*8f00*/  EXIT ;  /* 0x000000000000794d */ /* 0x000fea0003800000 */
.L_x_7:
        /* <DEDUP_REMOVED lines=17> */
[----:B0-----:R-:W-:-:S05]  /*9020*/  IADD3 R7, P0, R16, R7, RZ ;  /* 0x0000000710077210 */ /* 0x001fca0007f1e0ff */
        /* <DEDUP_REMOVED lines=8> */
.L_x_228:
[----:B------:R-:W0:Y:S01]  /*90b0*/  LDC.64 R30, c[0x0][0x640] ;  /* 0x00019000ff1e7b82 */ /* 0x000e220000000a00 */
[-CC-:B------:R-:W-:Y:S01]  /*90c0*/  SHF.R.U64 R21, R14, R8.reuse, R15.reuse ;  /* 0x000000080e157219 */ /* 0x180fe2000000120f */
[----:B------:R-:W-:Y:S01]  /*90d0*/  IMAD.MOV.U32 R27, RZ, RZ, 0x1 ;  /* 0x00000001ff1b7424 */ /* 0x000fe200078e00ff */
[----:B------:R-:W-:Y:S02]  /*90e0*/  SHF.R.U32.HI R7, RZ, R8, R15 ;  /* 0x00000008ff077219 */ /* 0x000fe4000001160f */
[----:B------:R-:W-:-:S03]  /*90f0*/  IADD3 R13, P0, RZ, -R21, RZ ;  /* 0x80000015ff0d7210 */ /* 0x000fc60007f1e0ff */
[----:B------:R-:W1:Y:S01]  /*9100*/  LDC R12, c[0x0][0x618] ;  /* 0x00018600ff0c7b82 */ /* 0x000e620000000800 */
[----:B------:R-:W-:Y:S01]  /*9110*/  IADD3.X R7, RZ, ~R7, RZ, P0, !PT ;  /* 0x80000007ff077210 */ /* 0x000fe200007fe4ff */
[----:B------:R-:W-:-:S04]  /*9120*/  IMAD.WIDE.U32 R10, R13, R22, R16 ;  /* 0x000000160d0a7225 */ /* 0x000fc800078e0010 */
[----:B------:R-:W-:Y:S02]  /*9130*/  IMAD R8, R7, R22, RZ ;  /* 0x0000001607087224 */ /* 0x000fe400078e02ff */
[----:B------:R-:W2:Y:S02]  /*9140*/  LDC R14, c[0x0][0x608] ;  /* 0x00018200ff0e7b82 */ /* 0x000ea40000000800 */
[----:B------:R-:W-:-:S04]  /*9150*/  IMAD R7, R13, R23, R8 ;  /* 0x000000170d077224 */ /* 0x000fc800078e0208 */
[----:B------:R-:W-:Y:S02]  /*9160*/  IMAD.IADD R7, R11, 0x1, R7 ;  /* 0x000000010b077824 */ /* 0x000fe400078e0207 */
[----:B------:R-:W3:Y:S01]  /*9170*/  LDC R28, c[0x0][0x658] ;  /* 0x00019600ff1c7b82 */ /* 0x000ee20000000800 */
[----:B0-----:R-:W-:Y:S01]  /*9180*/  ISETP.NE.U32.AND P0, PT, R30, RZ, PT ;  /* 0x000000ff1e00720c */ /* 0x001fe20003f05070 */
[----:B------:R-:W-:-:S03]  /*9190*/  IMAD.MOV.U32 R11, RZ, RZ, -0x1 ;  /* 0xffffffffff0b7424 */ /* 0x000fc600078e00ff */
[----:B------:R-:W-:-:S03]  /*91a0*/  ISETP.NE.AND.EX P0, PT, R31, RZ, PT, P0 ;  /* 0x000000ff1f00720c */ /* 0x000fc60003f05300 */
[----:B------:R-:W0:Y:S01]  /*91b0*/  LDC R23, c[0x0][0x600] ;  /* 0x00018000ff177b82 */ /* 0x000e220000000800 */
[-CC-:B-1----:R-:W-:Y:S02]  /*91c0*/  SHF.R.U64 R20, R10, R12.reuse, R7.reuse ;  /* 0x0000000c0a147219 */ /* 0x182fe40000001207 */
[----:B------:R-:W-:-:S05]  /*91d0*/  SHF.R.U32.HI R7, RZ, R12, R7 ;  /* 0x0000000cff077219 */ /* 0x000fca0000011607 */
[----:B------:R-:W1:Y:S01]  /*91e0*/  LDC R8, c[0x0][0x648] ;  /* 0x00019200ff087b82 */ /* 0x000e620000000800 */
[-CC-:B--2---:R-:W-:Y:S02]  /*91f0*/  SHF.R.U64 R22, R20, R14.reuse, R7.reuse ;  /* 0x0000000e14167219 */ /* 0x184fe40000001207 */
[----:B------:R-:W-:-:S05]  /*9200*/  SHF.R.U32.HI R7, RZ, R14, R7 ;  /* 0x0000000eff077219 */ /* 0x000fca0000011607 */
[----:B------:R-:W2:Y:S01]  /*9210*/  LDC R25, c[0x0][0x638] ;  /* 0x00018e00ff197b82 */ /* 0x000ea20000000800 */
[-C--:B---3--:R-:W-:Y:S02]  /*9220*/  SHF.L.U32 R10, R11, R28.reuse, RZ ;  /* 0x0000001c0b0a7219 */ /* 0x088fe400000006ff */
[--C-:B------:R-:W-:Y:S02]  /*9230*/  SHF.R.U64 R26, R22, R28, R7.reuse ;  /* 0x0000001c161a7219 */ /* 0x100fe40000001207 */
[----:B------:R-:W-:Y:S02]  /*9240*/  LOP3.LUT R29, RZ, R10, RZ, 0x33, !PT ;  /* 0x0000000aff1d7212 */ /* 0x000fe400078e33ff */
[----:B------:R-:W-:Y:S01]  /*9250*/  SHF.R.U32.HI R11, RZ, R28, R7 ;  /* 0x0000001cff0b7219 */ /* 0x000fe20000011607 */
[----:B------:R-:W3:Y:S01]  /*9260*/  LDC R32, c[0x0][0x610] ;  /* 0x00018400ff207b82 */ /* 0x000ee20000000800 */
[----:B------:R-:W-:Y:S01]  /*9270*/  IMAD.MOV.U32 R10, RZ, RZ, R26 ;  /* 0x000000ffff0a7224 */ /* 0x000fe200078e001a */
[----:B------:R-:W-:Y:S06]  /*9280*/  @!P0 BRA `(.L_x_229) ;  /* 0x0000000000288947 */ /* 0x000fec0003800000 */
        /* <DEDUP_REMOVED lines=10> */
.L_x_229:
[----:B------:R-:W-:Y:S02]  /*9330*/  ISETP.NE.AND P0, PT, R2, 0x1, PT ;  /* 0x000000010200780c */ /* 0x000fe40003f05270 */
[----:B-1----:R-:W-:Y:S01]  /*9340*/  SHF.R.U64 R8, R10, R8, R11 ;  /* 0x000000080a087219 */ /* 0x002fe2000000120b */
[----:B0-----:R-:W-:Y:S01]  /*9350*/  VIADD R11, R23, 0xffffffff ;  /* 0xffffffff170b7836 */ /* 0x001fe20000000000 */
[----:B------:R-:W-:Y:S02]  /*9360*/  SHF.L.U32 R27, R27, R28, RZ ;  /* 0x0000001c1b1b7219 */ /* 0x000fe400000006ff */
[----:B------:R-:W-:Y:S01]  /*9370*/  LOP3.LUT R5, R22, R29, RZ, 0xc0, !PT ;  /* 0x0000001d16057212 */ /* 0x000fe200078ec0ff */
[----:B------:R-:W-:-:S04]  /*9380*/  IMAD.MOV R7, RZ, RZ, -R8 ;  /* 0x000000ffff077224 */ /* 0x000fc800078e0a08 */
[----:B------:R-:W-:Y:S02]  /*9390*/  IMAD R5, R27, R8, R5 ;  /* 0x000000081b057224 */ /* 0x000fe400078e0205 */
[----:B------:R-:W-:Y:S01]  /*93a0*/  @P0 IMAD R6, R9, R24, R4 ;  /* 0x0000001809060224 */ /* 0x000fe200078e0204 */
[----:B------:R-:W-:Y:S01]  /*93b0*/  LOP3.LUT R9, R20, R11, RZ, 0xc0, !PT ;  /* 0x0000000b14097212 */ /* 0x000fe200078ec0ff */
[----:B--2---:R-:W-:Y:S01]  /*93c0*/  IMAD R4, R7, R25, R26 ;  /* 0x0000001907047224 */ /* 0x004fe200078e021a */
[----:B------:R-:W-:Y:S01]  /*93d0*/  MOV R7, R21 ;  /* 0x0000001500077202 */ /* 0x000fe20000000f00 */
[----:B---3--:R-:W-:Y:S02]  /*93e0*/  IMAD R6, R5, R32, R6 ;  /* 0x0000002005067224 */ /* 0x008fe400078e0206 */
[----:B------:R-:W-:Y:S02]  /*93f0*/  IMAD R5, R4, R23, R9 ;  /* 0x0000001704057224 */ /* 0x000fe400078e0209 */
[----:B------:R-:W-:-:S03]  /*9400*/  IMAD.MOV.U32 R8, RZ, RZ, 0x1 ;  /* 0x00000001ff087424 */ /* 0x000fc600078e00ff */
[----:B------:R-:W-:Y:S02]  /*9410*/  SEL R19, R5, R6, !P0 ;  /* 0x0000000605137207 */ /* 0x000fe40004000000 */
[----:B------:R-:W-:-:S07]  /*9420*/  SEL R20, R6, R5, !P0 ;  /* 0x0000000506147207 */ /* 0x000fce0004000000 */
.L_x_227:
[----:B------:R-:W-:-:S08]  /*9430*/  NOP ;  /* 0x0000000000007918 */ /* 0x000fd00000000000 */
[----:B------:R-:W0:-:S00]  /*9440*/  USETMAXREG.DEALLOC.CTAPOOL 0x28 ;  /* 0x00000028000079c8 */ /* 0x000e0000080e0500 */
[----:B0-----:R-:W-:-:S13]  /*9450*/  ISETP.NE.AND P0, PT, R3, RZ, PT ;  /* 0x000000ff0300720c */ /* 0x001fda0003f05270 */
[----:B------:R-:W-:Y:S05]  /*9460*/  @P0 EXIT ;  /* 0x000000000000094d */ /* 0x000fea0003800000 */
[----:B------:R-:W-:Y:S01]  /*9470*/  LOP3.LUT P0, RZ, R8, 0xff, RZ, 0xc0, !PT ;  /* 0x000000ff08ff7812 */ /* 0x000fe2000780c0ff */
[----:B------:R-:W-:Y:S02]  /*9480*/  IMAD.MOV.U32 R3, RZ, RZ, 0x1 ;  /* 0x00000001ff037424 */ /* 0x000fe400078e00ff */
[----:B------:R-:W-:-:S10]  /*9490*/  IMAD.MOV.U32 R8, RZ, RZ, RZ ;  /* 0x000000ffff087224 */ /* 0x000fd400078e00ff */
[----:B------:R-:W-:Y:S05]  /*94a0*/  @!P0 BRA `(.L_x_230) ;  /* 0x0000000c00208947 */ /* 0x000fea0003800000 */
[----:B------:R-:W0:Y:S01]  /*94b0*/  LDC R3, c[0x0][0x28c] ;  /* 0x0000a300ff037b82 */ /* 0x000e220000000800 */
[----:B------:R-:W1:Y:S01]  /*94c0*/  S2R R10, SR_CgaCtaId ;  /* 0x00000000000a7919 */ /* 0x000e620000008800 */
[----:B------:R-:W-:Y:S01]  /*94d0*/  ULDC UR5, c[0x0][0x658] ;  /* 0x0001960000057ab9 */ /* 0x000fe20000000800 */
[----:B------:R-:W-:Y:S01]  /*94e0*/  UMOV UR6, 0xffffffff ;  /* 0xffffffff00067882 */ /* 0x000fe20000000000 */
[----:B------:R-:W-:Y:S01]  /*94f0*/  BSSY B0, `(.L_x_230) ;  /* 0x00000c3000007945 */ /* 0x000fe20003800000 */
[----:B------:R-:W-:Y:S01]  /*9500*/  USHF.L.U32 UR6, UR6, UR5, URZ ;  /* 0x0000000506067299 */ /* 0x000fe2000800063f */
[----:B------:R-:W-:Y:S01]  /*9510*/  IMAD.MOV.U32 R12, RZ, RZ, 0x1 ;  /* 0x00000001ff0c7424 */ /* 0x000fe200078e00ff */
[----:B------:R-:W-:Y:S01]  /*9520*/  LOP3.LUT R9, R18, 0x2, RZ, 0xfc, !PT ;  /* 0x0000000212097812 */ /* 0x000fe200078efcff */
[----:B------:R-:W-:Y:S01]  /*9530*/  IMAD.MOV.U32 R8, RZ, RZ, RZ ;  /* 0x000000ffff087224 */ /* 0x000fe200078e00ff */
[----:B------:R-:W-:Y:S01]  /*9540*/  ULDC UR4, c[0x0][0x600] ;  /* 0x0001800000047ab9 */ /* 0x000fe20000000800 */
[----:B------:R-:W-:Y:S01]  /*9550*/  UMOV UR7, 0x1 ;  /* 0x0000000100077882 */ /* 0x000fe20000000000 */
[----:B------:R-:W-:-:S02]  /*9560*/  UIADD3 UR15, UR4, -0x1, URZ ;  /* 0xffffffff040f7890 */ /* 0x000fc4000fffe03f */
[----:B------:R-:W-:Y:S02]  /*9570*/  USHF.L.U32 UR17, UR7, UR5, URZ ;  /* 0x0000000507117299 */ /* 0x000fe4000800063f */
[----:B------:R-:W-:Y:S01]  /*9580*/  ULOP3.LUT UR16, URZ, UR6, URZ, 0x33, !UPT ;  /* 0x000000063f107292 */ /* 0x000fe2000f8e333f */
[----:B------:R-:W-:Y:S01]  /*9590*/  ULDC.64 UR20, c[0x0][0x198] ;  /* 0x0000660000147ab9 */ /* 0x000fe20000000a00 */
[----:B0-----:R-:W-:-:S05]  /*95a0*/  VIADD R3, R3, 0x3f ;  /* 0x0000003f03037836 */ /* 0x001fca0000000000 */
[----:B------:R-:W-:-:S04]  /*95b0*/  SHF.R.S32.HI R4, RZ, 0x1f, R3 ;  /* 0x0000001fff047819 */ /* 0x000fc80000011403 */
[----:B------:R-:W-:Y:S01]  /*95c0*/  LEA.HI R4, R4, R3, RZ, 0x6 ;  /* 0x0000000304047211 */ /* 0x000fe200078f30ff */
[----:B------:R-:W-:Y:S01]  /*95d0*/  IMAD.MOV.U32 R3, RZ, RZ, 0x1 ;  /* 0x00000001ff037424 */ /* 0x000fe200078e00ff */
[----:B-1----:R-:W-:Y:S02]  /*95e0*/  LOP3.LUT R10, R10, 0x1, RZ, 0xc0, !PT ;  /* 0x000000010a0a7812 */ /* 0x002fe400078ec0ff */
[----:B------:R-:W-:-:S05]  /*95f0*/  SHF.R.S32.HI R11, RZ, 0x6, R4 ;  /* 0x00000006ff0b7819 */ /* 0x000fca0000011404 */
[----:B------:R-:W-:-:S07]  /*9600*/  VIADD R13, R11, 0x1 ;  /* 0x000000010b0d7836 */ /* 0x000fce0000000000 */
.L_x_241:
[----:B------:R-:W-:-:S03]  /*9610*/  UMOV UR4, 0xffffffff ;  /* 0xffffffff00047882 */ /* 0x000fc60000000000 */
[----:B------:R-:W-:Y:S05]  /*9620*/  BRA.DIV UR4, `(.L_x_231) ;  /* 0x0000000e04f07947 */ /* 0x000fea000b800000 */
[----:B------:R-:W-:-:S13]  /*9630*/  ELECT P6, URZ, PT ;  /* 0x00000000003f782f */ /* 0x000fda00038c0000 */
.L_x_254:
[----:B------:R-:W0:Y:S01]  /*9640*/  LDC R4, c[0x0][0x28c] ;  /* 0x0000a300ff047b82 */ /* 0x000e220000000800 */
[----:B------:R-:W-:Y:S01]  /*9650*/  BSSY B1, `(.L_x_232) ;  /* 0x000003a000017945 */ /* 0x000fe20003800000 */
[----:B0-----:R-:W-:-:S13]  /*9660*/  ISETP.LT.OR P6, PT, R4, 0x1, !P6 ;  /* 0x000000010400780c */ /* 0x001fda00077c1670 */
[----:B------:R-:W-:Y:S05]  /*9670*/  @P6 BRA `(.L_x_233) ;  /* 0x0000000000dc6947 */ /* 0x000fea0003800000 */
[----:B------:R-:W-:Y:S01]  /*9680*/  IMAD R19, R19, 0x2, R10 ;  /* 0x0000000213137824 */ /* 0x000fe200078e020a */
[----:B------:R-:W-:Y:S01]  /*9690*/  MOV R5, R3 ;  /* 0x0000000300057202 */ /* 0x000fe20000000f00 */
[----:B------:R-:W-:Y:S02]  /*96a0*/  IMAD R20, R20, 0xc0, RZ ;  /* 0x000000c014147824 */ /* 0x000fe400078e02ff */
[----:B------:R-:W-:Y:S02]  /*96b0*/  IMAD.MOV.U32 R23, RZ, RZ, RZ ;  /* 0x000000ffff177224 */ /* 0x000fe400078e00ff */
[----:B------:R-:W-:Y:S02]  /*96c0*/  IMAD.MOV.U32 R4, RZ, RZ, R13 ;  /* 0x000000ffff047224 */ /* 0x000fe400078e000d */
[----:B------:R-:W-:Y:S02]  /*96d0*/  IMAD.MOV.U32 R15, RZ, RZ, R8 ;  /* 0x000000ffff0f7224 */ /* 0x000fe400078e0008 */
[----:B------:R-:W-:-:S07]  /*96e0*/  IMAD R19, R19, 0x30, RZ ;  /* 0x0000003013137824 */ /* 0x000fce00078e02ff */
.L_x_236:
[----:B------:R-:W0:Y:S01]  /*96f0*/  S2R R21, SR_CgaCtaId ;  /* 0x0000000000157919 */ /* 0x000e220000008800 */
[----:B------:R-:W-:Y:S02]  /*9700*/  MOV R6, 0x400 ;  /* 0x0000040000067802 */ /* 0x000fe40000000f00 */
[----:B------:R-:W-:-:S13]  /*9710*/  ISETP.NE.AND P1, PT, R0, RZ, PT ;  /* 0x000000ff0000720c */ /* 0x000fda0003f25270 */
[----:B------:R-:W1:Y:S01]  /*9720*/  @!P1 LDC R14, c[0x0][0x500] ;  /* 0x00014000ff0e9b82 */ /* 0x000e620000000800 */
[----:B0-----:R-:W-:Y:S02]  /*9730*/  LEA R22, R21, R6, 0x18 ;  /* 0x0000000615167211 */ /* 0x001fe400078ec0ff */
[----:B------:R-:W-:-:S03]  /*9740*/  SHF.L.U32 R6, R5, 0x1f, RZ ;  /* 0x0000001f05067819 */ /* 0x000fc600000006ff */
[----:B------:R-:W-:-:S04]  /*9750*/  IMAD R21, R15, 0x8, R22 ;  /* 0x000000080f157824 */ /* 0x000fc800078e0216 */
[----:B------:R-:W0:Y:S02]  /*9760*/  SYNCS.PHASECHK.TRANS64.TRYWAIT P0, [R21+URZ+0x30], R6 ;  /* 0x00003006150075a7 */ /* 0x000e24000800017f */
[----:B01----:R-:W-:Y:S05]  /*9770*/  @!P0 BRA `(.L_x_234) ;  /* 0x0000000c00bc8947 */ /* 0x003fea0003800000 */
.L_x_255:
[----:B0-----:R-:W-:Y:S01]  /*9780*/  PRMT R6, R9, 0x9910, RZ ;  /* 0x0000991009067816 */ /* 0x001fe200000000ff */
[----:B------:R0:W-:Y:S03]  /*9790*/  @!P1 SYNCS.ARRIVE.TRANS64 RZ, [R21+URZ], R14 ;  /* 0x0000000e15ff99a7 */ /* 0x0001e6000800003f */
[----:B------:R-:W-:-:S13]  /*97a0*/  ISETP.NE.AND P0, PT, R6, 0x2, PT ;  /* 0x000000020600780c */ /* 0x000fda0003f05270 */
[----:B0-----:R-:W-:Y:S05]  /*97b0*/  @P0 BRA `(.L_x_235) ;  /* 0x0000000000040947 */ /* 0x001fea0003800000 */
[----:B------:R-:W-:Y:S01]  /*97c0*/  BPT.TRAP 0x1 ;  /* 0x000000040000795c */ /* 0x000fe20000300000 */
.L_x_235:
[----:B------:R-:W-:Y:S01]  /*97d0*/  IMAD R6, R15, 0x2, R10 ;  /* 0x000000020f067824 */ /* 0x000fe200078e020a */
[----:B------:R-:W-:Y:S01]  /*97e0*/  R2UR UR9, R21 ;  /* 0x00000000150972ca */ /* 0x000fe200000e0000 */
[--C-:B------:R-:W-:Y:S01]  /*97f0*/  IMAD R14, R15, 0x6000, R22.reuse ;  /* 0x000060000f0e7824 */ /* 0x100fe200078e0216 */
[----:B------:R-:W-:Y:S01]  /*9800*/  UIADD3 UR4, UP0, UR20, 0xf0, URZ ;  /* 0x000000f014047890 */ /* 0x000fe2000ff1e03f */
[----:B------:R-:W-:Y:S01]  /*9810*/  IMAD R6, R6, 0xc00, RZ ;  /* 0x00000c0006067824 */ /* 0x000fe200078e02ff */
[----:B------:R-:W-:Y:S01]  /*9820*/  R2UR UR11, R20 ;  /* 0x00000000140b72ca */ /* 0x000fe200000e0000 */
[----:B------:R-:W-:Y:S01]  /*9830*/  VIADD R4, R4, 0xffffffff ;  /* 0xffffffff04047836 */ /* 0x000fe20000000000 */
[----:B------:R-:W-:Y:S01]  /*9840*/  R2UR UR5, R14 ;  /* 0x000000000e0572ca */ /* 0x000fe200000e0000 */
[----:B------:R-:W-:Y:S01]  /*9850*/  IMAD R6, R6, 0x2, R22 ;  /* 0x0000000206067824 */ /* 0x000fe200078e0216 */
[----:B------:R-:W-:Y:S01]  /*9860*/  R2UR UR10, R23 ;  /* 0x00000000170a72ca */ /* 0x000fe200000e0000 */
[----:B------:R-:W-:Y:S01]  /*9870*/  UIADD3 UR22, UP1, UR20, 0x1f0, URZ ;  /* 0x000001f014167890 */ /* 0x000fe2000ff3e03f */
[----:B------:R-:W-:Y:S01]  /*9880*/  R2UR UR12, R7 ;  /* 0x00000000070c72ca */ /* 0x000fe200000e0000 */
[----:B------:R-:W-:Y:S01]  /*9890*/  VIADD R15, R15, 0x1 ;  /* 0x000000010f0f7836 */ /* 0x000fe20000000000 */
[----:B------:R-:W-:Y:S01]  /*98a0*/  R2UR UR8, R6 ;  /* 0x00000000060872ca */ /* 0x000fe200000e0000 */
[----:B------:R-:W-:Y:S01]  /*98b0*/  UIADD3.X UR23, URZ, UR21, URZ, UP1, !UPT ;  /* 0x000000153f177290 */ /* 0x000fe20008ffe43f */
[----:B------:R-:W-:Y:S01]  /*98c0*/  R2UR UR18, R19 ;  /* 0x00000000131272ca */ /* 0x000fe200000e0000 */
[----:B------:R-:W-:Y:S01]  /*98d0*/  UMOV UR6, 0x0 ;  /* 0x0000000000067882 */ /* 0x000fe20000000000 */
[----:B------:R-:W-:Y:S01]  /*98e0*/  ISETP.GT.AND P1, PT, R4, 0x1, PT ;  /* 0x000000010400780c */ /* 0x000fe20003f24270 */
[----:B------:R-:W-:Y:S01]  /*98f0*/  UMOV UR7, 0x10000000 ;  /* 0x1000000000077882 */ /* 0x000fe20000000000 */
[----:B------:R-:W-:Y:S01]  /*9900*/  ISETP.NE.AND P0, PT, R15, 0x6, PT ;  /* 0x000000060f00780c */ /* 0x000fe20003f05270 */
[----:B------:R-:W-:Y:S01]  /*9910*/  UIADD3 UR13, UR5, 0x180, URZ ;  /* 0x00000180050d7890 */ /* 0x000fe2000fffe03f */
[----:B------:R-:W-:Y:S01]  /*9920*/  VIADD R23, R23, 0x40 ;  /* 0x0000004017177836 */ /* 0x000fe20000000000 */
[----:B------:R-:W-:Y:S01]  /*9930*/  UIADD3.X UR5, URZ, UR21, URZ, UP0, !UPT ;  /* 0x000000153f057290 */ /* 0x000fe200087fe43f */
[----:B------:R-:W-:Y:S01]  /*9940*/  SEL R6, RZ, 0x1, P0 ;  /* 0x00000001ff067807 */ /* 0x000fe20000000000 */
[----:B------:R-:W-:Y:S01]  /*9950*/  UMOV UR19, 0x30000 ;  /* 0x0003000000137882 */ /* 0x000fe20000000000 */
[----:B------:R-:W-:Y:S01]  /*9960*/  SEL R15, R15, RZ, P0 ;  /* 0x000000ff0f0f7207 */ /* 0x000fe20000000000 */
[----:B------:R-:W-:Y:S01]  /*9970*/  UIADD3 UR14, UR8, 0x24180, URZ ;  /* 0x00024180080e7890 */ /* 0x000fe2000fffe03f */
[----:B------:R-:W-:-:S02]  /*9980*/  LOP3.LUT R5, R5, R6, RZ, 0x3c, !PT ;  /* 0x0000000605057212 */ /* 0x000fc400078e3cff */
[----:B------:R-:W-:Y:S02]  /*9990*/  UMOV UR8, UR13 ;  /* 0x0000000d00087c82 */ /* 0x000fe40008000000 */
[----:B------:R0:W-:Y:S02]  /*99a0*/  UTMALDG.3D [UR8], [UR4], desc[UR6] ;  /* 0x00000608040075b4 */ /* 0x0001e40008011000 */
[----:B0-----:R-:W-:Y:S01]  /*99b0*/  UMOV UR8, UR14 ;  /* 0x0000000e00087c82 */ /* 0x001fe20008000000 */
[----:B------:R-:W-:Y:S02]  /*99c0*/  UMOV UR11, UR18 ;  /* 0x00000012000b7c82 */ /* 0x000fe40008000000 */
[----:B------:R0:W-:Y:S02]  /*99d0*/  UTMALDG.3D.MULTICAST [UR8], [UR22], UR19, desc[UR6] ;  /* 0x00000608160073b4 */ /* 0x0001e40008011813 */
[----:B0-----:R-:W-:Y:S05]  /*99e0*/  @P1 BRA `(.L_x_236) ;  /* 0xfffffffc00401947 */ /* 0x001fea000383ffff */
.L_x_233:
[----:B------:R-:W-:Y:S05]  /*99f0*/  BSYNC B1 ;  /* 0x0000000000017941 */ /* 0x000fea0003800000 */
.L_x_232:
[----:B------:R-:W-:Y:S01]  /*9a00*/  LOP3.LUT P1, RZ, R12, 0xff, RZ, 0xc0, !PT ;  /* 0x000000ff0cff7812 */ /* 0x000fe2000782c0ff */
[C---:B------:R-:W-:Y:S01]  /*9a10*/  IMAD.IADD R7, R11.reuse, 0x1, R8 ;  /* 0x000000010b077824 */ /* 0x040fe200078e0208 */
[----:B------:R-:W-:Y:S01]  /*9a20*/  ULDC.64 UR4, c[0x0][0x650] ;  /* 0x0001940000047ab9 */ /* 0x000fe20000000a00 */
[----:B------:R-:W-:Y:S01]  /*9a30*/  ISETP.GE.U32.AND P2, PT, R11, 0x6, PT ;  /* 0x000000060b00780c */ /* 0x000fe20003f46070 */
[----:B------:R-:W-:Y:S01]  /*9a40*/  BSSY B1, `(.L_x_237) ;  /* 0x000006b000017945 */ /* 0x000fe20003800000 */
[----:B------:R-:W-:Y:S01]  /*9a50*/  IMAD.MOV.U32 R20, RZ, RZ, -0x1 ;  /* 0xffffffffff147424 */ /* 0x000fe200078e00ff */
[----:B------:R-:W-:Y:S01]  /*9a60*/  ISETP.GT.U32.AND P0, PT, R7, 0x5, PT ;  /* 0x000000050700780c */ /* 0x000fe20003f04070 */
[----:B------:R-:W-:Y:S01]  /*9a70*/  IMAD.MOV.U32 R19, RZ, RZ, -0x1 ;  /* 0xffffffffff137424 */ /* 0x000fe200078e00ff */
[----:B------:R-:W-:Y:S02]  /*9a80*/  PRMT R12, RZ, 0x7610, R12 ;  /* 0x00007610ff0c7816 */ /* 0x000fe4000000000c */
[----:B------:R-:W-:-:S03]  /*9a90*/  ISETP.LT.U32.AND P0, PT, R11, 0x6, P0 ;  /* 0x000000060b00780c */ /* 0x000fc60000701070 */
[----:B------:R-:W0:Y:S01]  /*9aa0*/  @P1 S2R R5, SR_CgaCtaId ;  /* 0x0000000000051919 */ /* 0x000e220000008800 */
[----:B------:R-:W-:-:S04]  /*9ab0*/  @P1 MOV R4, 0x400 ;  /* 0x0000040000041802 */ /* 0x000fc80000000f00 */
[----:B0-----:R-:W-:Y:S01]  /*9ac0*/  @P1 LEA R6, R5, R4, 0x18 ;  /* 0x0000000405061211 */ /* 0x001fe200078ec0ff */
[----:B------:R-:W-:Y:S01]  /*9ad0*/  IMAD.WIDE.U32 R4, R7, -0x55555555, RZ ;  /* 0xaaaaaaab07047825 */ /* 0x000fe200078e00ff */
[----:B------:R-:W-:Y:S02]  /*9ae0*/  SEL R4, RZ, 0x1, !P0 ;  /* 0x00000001ff047807 */ /* 0x000fe40004000000 */
[----:B------:R0:W-:Y:S01]  /*9af0*/  @P1 SYNCS.ARRIVE.TRANS64.A1T0 RZ, [R6+URZ+0x78], RZ ;  /* 0x000078ff06ff19a7 */ /* 0x0001e2000810003f */
[----:B------:R-:W-:Y:S02]  /*9b00*/  IADD3 R16, P1, R16, UR36, RZ ;  /* 0x0000002410107c10 */ /* 0x000fe4000ff3e0ff */
[----:B------:R-:W-:Y:S02]  /*9b10*/  LOP3.LUT R3, R3, R4, RZ, 0x3c, !PT ;  /* 0x0000000403037212 */ /* 0x000fe400078e3cff */
[----:B------:R-:W-:Y:S02]  /*9b20*/  IADD3.X R17, R17, UR42, RZ, P1, !PT ;  /* 0x0000002a11117c10 */ /* 0x000fe40008ffe4ff */
[----:B------:R-:W-:-:S02]  /*9b30*/  ISETP.GE.U32.AND P0, PT, R16, UR4, PT ;  /* 0x0000000410007c0c */ /* 0x000fc4000bf06070 */
[----:B0-----:R-:W-:Y:S02]  /*9b40*/  SHF.R.U32.HI R6, RZ, 0x2, R5 ;  /* 0x00000002ff067819 */ /* 0x001fe40000011605 */
[----:B------:R-:W-:Y:S02]  /*9b50*/  ISETP.GE.U32.AND.EX P0, PT, R17, UR5, PT, P0 ;  /* 0x0000000511007c0c */ /* 0x000fe4000bf06100 */
[----:B------:R-:W-:Y:S01]  /*9b60*/  @P2 LOP3.LUT R3, R3, 0x1, R6, 0x78, !PT ;  /* 0x0000000103032812 */ /* 0x000fe200078e7806 */
[----:B------:R-:W-:Y:S01]  /*9b70*/  IMAD R8, R6, -0x6, R7 ;  /* 0xfffffffa06087824 */ /* 0x000fe200078e0207 */
[----:B------:R-:W-:Y:S02]  /*9b80*/  MOV R7, 0xffffffff ;  /* 0xffffffff00077802 */ /* 0x000fe40000000f00 */
[----:B------:R-:W-:-:S07]  /*9b90*/  PRMT R4, RZ, 0x7610, R4 ;  /* 0x00007610ff047816 */ /* 0x000fce0000000004 */
[----:B------:R-:W-:Y:S05]  /*9ba0*/  @P0 BRA `(.L_x_238) ;  /* 0x0000000400500947 */ /* 0x000fea0003800000 */
[----:B------:R-:W0:Y:S01]  /*9bb0*/  S2R R19, SR_CTAID.X ;  /* 0x0000000000137919 */ /* 0x000e220000002500 */
[----:B------:R-:W-:Y:S01]  /*9bc0*/  ULDC.64 UR4, c[0x0][0x628] ;  /* 0x00018a0000047ab9 */ /* 0x000fe20000000a00 */
[----:B------:R-:W1:Y:S01]  /*9bd0*/  LDC R20, c[0x0][0x144] ;  /* 0x00005100ff147b82 */ /* 0x000e620000000800 */
[----:B------:R-:W-:Y:S01]  /*9be0*/  ISETP.NE.U32.AND P0, PT, RZ, UR4, PT ;  /* 0x00000004ff007c0c */ /* 0x000fe2000bf05070 */
[----:B------:R-:W2:Y:S01]  /*9bf0*/  S2R R14, SR_CTAID.Y ;  /* 0x00000000000e7919 */ /* 0x000ea20000002600 */
[----:B------:R-:W-:Y:S01]  /*9c00*/  ULDC UR7, c[0x0][0x630] ;  /* 0x00018c0000077ab9 */ /* 0x000fe20000000800 */
[----:B------:R-:W-:Y:S01]  /*9c10*/  ULDC UR8, c[0x0][0x150] ;  /* 0x0000540000087ab9 */ /* 0x000fe20000000800 */
[----:B------:R-:W-:Y:S01]  /*9c20*/  ISETP.NE.AND.EX P0, PT, RZ, UR5, PT, P0 ;  /* 0x00000005ff007c0c */ /* 0x000fe2000bf05300 */
[----:B------:R-:W-:Y:S02]  /*9c30*/  IMAD.MOV.U32 R4, RZ, RZ, R16 ;  /* 0x000000ffff047224 */ /* 0x000fe400078e0010 */
[----:B------:R-:W-:Y:S01]  /*9c40*/  IMAD.MOV.U32 R5, RZ, RZ, R17 ;  /* 0x000000ffff057224 */ /* 0x000fe200078e0011 */
[----:B0-----:R-:W-:-:S09]  /*9c50*/  I2FP.F32.U32 R21, R19 ;  /* 0x0000001300157245 */ /* 0x001fd20000201000 */
[----:B------:R-:W-:Y:S05]  /*9c60*/  @!P0 BRA `(.L_x_239) ;  /* 0x0000000000288947 */ /* 0x000fea0003800000 */
[----:B------:R-:W-:Y:S02]  /*9c70*/  ULDC UR6, c[0x0][0x634] ;  /* 0x00018d0000067ab9 */ /* 0x000fe40000000800 */
[----:B------:R-:W-:-:S05]  /*9c80*/  IADD3 R5, P0, R16, UR6, RZ ;  /* 0x0000000610057c10 */ /* 0x000fca000ff1e0ff */
[----:B------:R-:W-:-:S04]  /*9c90*/  IMAD.X R15, RZ, RZ, R17, P0 ;  /* 0x000000ffff0f7224 */ /* 0x000fc800000e0611 */
[----:B------:R-:W-:-:S04]  /*9ca0*/  IMAD.WIDE.U32 R6, R15, UR4, RZ ;  /* 0x000000040f067c25 */ /* 0x000fc8000f8e00ff */
[----:B------:R-:W-:-:S04]  /*9cb0*/  IMAD.WIDE.U32 R6, P0, R5, UR5, R6 ;  /* 0x0000000505067c25 */ /* 0x000fc8000f800006 */
[----:B------:R-:W-:-:S04]  /*9cc0*/  IMAD.WIDE.U32 R4, R5, UR4, RZ ;  /* 0x0000000405047c25 */ /* 0x000fc8000f8e00ff */
[----:B------:R-:W-:Y:S01]  /*9cd0*/  IMAD.MOV.U32 R4, RZ, RZ, R7 ;  /* 0x000000ffff047224 */ /* 0x000fe200078e0007 */
[----:B------:R-:W-:Y:S01]  /*9ce0*/  IADD3 RZ, P1, R5, R6, RZ ;  /* 0x0000000605ff7210 */ /* 0x000fe20007f3e0ff */
[----:B------:R-:W-:-:S04]  /*9cf0*/  IMAD.X R5, RZ, RZ, RZ, P0 ;  /* 0x000000ffff057224 */ /* 0x000fc800000e06ff */
[----:B------:R-:W-:-:S08]  /*9d00*/  IMAD.WIDE.U32.X R4, R15, UR5, R4, P1 ;  /* 0x000000050f047c25 */ /* 0x000fd000088e0404 */
.L_x_239:
[----:B------:R-:W-:Y:S01]  /*9d10*/  FMUL R21, R21, UR8 ;  /* 0x0000000815157c20 */ /* 0x000fe20008400000 */
[--C-:B------:R-:W-:Y:S01]  /*9d20*/  SHF.R.U64 R15, R4, UR7, R5.reuse ;  /* 0x00000007040f7c19 */ /* 0x100fe20008001205 */
[----:B------:R-:W-:Y:S01]  /*9d30*/  ULDC.64 UR4, c[0x0][0x620] ;  /* 0x0001880000047ab9 */ /* 0x000fe20000000a00 */
[----:B------:R-:W-:Y:S01]  /*9d40*/  SHF.R.U32.HI R4, RZ, UR7, R5 ;  /* 0x00000007ff047c19 */ /* 0x000fe20008011605 */
[----:B------:R-:W-:Y:S01]  /*9d50*/  ULDC.64 UR6, c[0x0][0x640] ;  /* 0x0001900000067ab9 */ /* 0x000fe20000000a00 */
[----:B------:R-:W-:Y:S01]  /*9d60*/  IADD3 R5, P0, RZ, -R15, RZ ;  /* 0x8000000fff057210 */ /* 0x000fe20007f1e0ff */
[----:B------:R-:W0:Y:S04]  /*9d70*/  F2I.U32.TRUNC.NTZ R21, R21 ;  /* 0x0000001500157305 */ /* 0x000e28000020f000 */
[----:B------:R-:W-:Y:S01]  /*9d80*/  IMAD.X R4, RZ, RZ, ~R4, P0 ;  /* 0x000000ffff047224 */ /* 0x000fe200000e0e04 */
[----:B------:R-:W-:-:S03]  /*9d90*/  ISETP.NE.U32.AND P0, PT, RZ, UR6, PT ;  /* 0x00000006ff007c0c */ /* 0x000fc6000bf05070 */
[----:B------:R-:W-:Y:S01]  /*9da0*/  IMAD R4, R4, UR4, RZ ;  /* 0x0000000404047c24 */ /* 0x000fe2000f8e02ff */
[----:B------:R-:W-:-:S03]  /*9db0*/  ISETP.NE.AND.EX P0, PT, RZ, UR7, PT, P0 ;  /* 0x00000007ff007c0c */ /* 0x000fc6000bf05300 */
[C---:B------:R-:W-:Y:S01]  /*9dc0*/  IMAD R7, R5.reuse, UR5, R4 ;  /* 0x0000000505077c24 */ /* 0x040fe2000f8e0204 */
[----:B------:R-:W-:Y:S01]  /*9dd0*/  ULDC UR5, c[0x0][0x154] ;  /* 0x0000550000057ab9 */ /* 0x000fe20000000800 */
[----:B------:R-:W-:Y:S01]  /*9de0*/  IMAD.WIDE.U32 R4, R5, UR4, R16 ;  /* 0x0000000405047c25 */ /* 0x000fe2000f8e0010 */
[----:B------:R-:W-:-:S03]  /*9df0*/  ULDC UR4, c[0x0][0x618] ;  /* 0x0001860000047ab9 */ /* 0x000fc60000000800 */
[----:B0-----:R-:W-:Y:S02]  /*9e00*/  IMAD.MOV R6, RZ, RZ, -R21 ;  /* 0x000000ffff067224 */ /* 0x001fe400078e0a15 */
[----:B------:R-:W0:Y:S01]  /*9e10*/  LDC R21, c[0x0][0x148] ;  /* 0x00005200ff157b82 */ /* 0x000e220000000800 */
[----:B------:R-:W-:Y:S02]  /*9e20*/  IMAD.IADD R5, R5, 0x1, R7 ;  /* 0x0000000105057824 */ /* 0x000fe400078e0207 */
[----:B-1----:R-:W-:Y:S01]  /*9e30*/  IMAD R19, R20, R6, R19 ;  /* 0x0000000614137224 */ /* 0x002fe200078e0213 */
[----:B--2---:R-:W-:Y:S02]  /*9e40*/  I2FP.F32.U32 R6, R14 ;  /* 0x0000000e00067245 */ /* 0x004fe40000201000 */
[--C-:B------:R-:W-:Y:S02]  /*9e50*/  SHF.R.U64 R20, R4, UR4, R5.reuse ;  /* 0x0000000404147c19 */ /* 0x100fe40008001205 */
[----:B------:R-:W-:Y:S01]  /*9e60*/  SHF.R.U32.HI R5, RZ, UR4, R5 ;  /* 0x00000004ff057c19 */ /* 0x000fe20008011605 */
[----:B------:R-:W-:Y:S01]  /*9e70*/  FMUL R6, R6, UR5 ;  /* 0x0000000506067c20 */ /* 0x000fe20008400000 */
[----:B------:R-:W-:-:S02]  /*9e80*/  ULDC UR4, c[0x0][0x608] ;  /* 0x0001820000047ab9 */ /* 0x000fc40000000800 */
[--C-:B------:R-:W-:Y:S01]  /*9e90*/  SHF.R.U64 R23, R20, UR4, R5.reuse ;  /* 0x0000000414177c19 */ /* 0x100fe20008001205 */
[----:B------:R1:W2:Y:S01]  /*9ea0*/  F2I.U32.TRUNC.NTZ R24, R6 ;  /* 0x0000000600187305 */ /* 0x0002a2000020f000 */
[----:B------:R-:W-:Y:S01]  /*9eb0*/  SHF.R.U32.HI R4, RZ, UR4, R5 ;  /* 0x00000004ff047c19 */ /* 0x000fe20008011605 */
[----:B------:R-:W-:-:S03]  /*9ec0*/  ULDC UR4, c[0x0][0x658] ;  /* 0x0001960000047ab9 */ /* 0x000fc60000000800 */
[--C-:B------:R-:W-:Y:S02]  /*9ed0*/  SHF.R.U64 R22, R23, UR4, R4.reuse ;  /* 0x0000000417167c19 */ /* 0x100fe40008001204 */
[----:B------:R-:W-:-:S03]  /*9ee0*/  SHF.R.U32.HI R25, RZ, UR4, R4 ;  /* 0x00000004ff197c19 */ /* 0x000fc60008011604 */
[----:B------:R-:W-:Y:S02]  /*9ef0*/  IMAD.MOV.U32 R4, RZ, RZ, R22 ;  /* 0x000000ffff047224 */ /* 0x000fe400078e0016 */
[----:B------:R-:W-:Y:S01]  /*9f00*/  IMAD.MOV.U32 R5, RZ, RZ, R25 ;  /* 0x000000ffff057224 */ /* 0x000fe200078e0019 */
[----:B-1----:R-:W-:Y:S06]  /*9f10*/  @!P0 BRA `(.L_x_240) ;  /* 0x0000000000288947 */ /* 0x002fec0003800000 */
[----:B------:R-:W-:Y:S02]  /*9f20*/  ULDC UR4, c[0x0][0x64c] ;  /* 0x0001930000047ab9 */ /* 0x000fe40000000800 */
[----:B------:R-:W-:-:S04]  /*9f30*/  IADD3 R5, P0, R22, UR4, RZ ;  /* 0x0000000416057c10 */ /* 0x000fc8000ff1e0ff */
[----:B------:R-:W-:-:S05]  /*9f40*/  IADD3.X R25, RZ, R25, RZ, P0, !PT ;  /* 0x00000019ff197210 */ /* 0x000fca00007fe4ff */
[----:B------:R-:W-:-:S04]  /*9f50*/  IMAD.WIDE.U32 R6, R25, UR6, RZ ;  /* 0x0000000619067c25 */ /* 0x000fc8000f8e00ff */
[----:B------:R-:W-:-:S04]  /*9f60*/  IMAD.WIDE.U32 R6, P0, R5, UR7, R6 ;  /* 0x0000000705067c25 */ /* 0x000fc8000f800006 */
[----:B------:R-:W-:-:S04]  /*9f70*/  IMAD.WIDE.U32 R4, R5, UR6, RZ ;  /* 0x0000000605047c25 */ /* 0x000fc8000f8e00ff */
[----:B------:R-:W-:Y:S01]  /*9f80*/  IMAD.MOV.U32 R4, RZ, RZ, R7 ;  /* 0x000000ffff047224 */ /* 0x000fe200078e0007 */
[----:B------:R-:W-:Y:S01]  /*9f90*/  IADD3 RZ, P1, R5, R6, RZ ;  /* 0x0000000605ff7210 */ /* 0x000fe20007f3e0ff */
[----:B------:R-:W-:-:S04]  /*9fa0*/  IMAD.X R5, RZ, RZ, RZ, P0 ;  /* 0x000000ffff057224 */ /* 0x000fc800000e06ff */
[----:B------:R-:W-:-:S08]  /*9fb0*/  IMAD.WIDE.U32.X R4, R25, UR7, R4, P1 ;  /* 0x0000000719047c25 */ /* 0x000fd000088e0404 */
.L_x_240:
[----:B------:R-:W-:Y:S01]  /*9fc0*/  ISETP.NE.AND P0, PT, R2, 0x1, PT ;  /* 0x000000010200780c */ /* 0x000fe20003f05270 */
[----:B------:R-:W-:Y:S01]  /*9fd0*/  ULDC UR4, c[0x0][0x648] ;  /* 0x0001920000047ab9 */ /* 0x000fe20000000800 */
[----:B------:R-:W-:Y:S01]  /*9fe0*/  LOP3.LUT R23, R23, UR16, RZ, 0xc0, !PT ;  /* 0x0000001017177c12 */ /* 0x000fe2000f8ec0ff */
[----:B--2---:R-:W-:Y:S01]  /*9ff0*/  IMAD.MOV R24, RZ, RZ, -R24 ;  /* 0x000000ffff187224 */ /* 0x004fe200078e0a18 */
[----:B------:R-:W-:Y:S01]  /*a000*/  SHF.R.U64 R4, R4, UR4, R5 ;  /* 0x0000000404047c19 */ /* 0x000fe20008001205 */
[----:B------:R-:W-:Y:S01]  /*a010*/  ULDC UR4, c[0x0][0x638] ;  /* 0x00018e0000047ab9 */ /* 0x000fe20000000800 */
[----:B------:R-:W-:Y:S01]  /*a020*/  LOP3.LUT R7, R20, UR15, RZ, 0xc0, !PT ;  /* 0x0000000f14077c12 */ /* 0x000fe2000f8ec0ff */
[----:B------:R-:W-:Y:S02]  /*a030*/  ULDC UR5, c[0x0][0x610] ;  /* 0x0001840000057ab9 */ /* 0x000fe40000000800 */
[----:B------:R-:W-:Y:S02]  /*a040*/  IMAD.MOV R5, RZ, RZ, -R4 ;  /* 0x000000ffff057224 */ /* 0x000fe400078e0a04 */
[----:B------:R-:W-:-:S02]  /*a050*/  IMAD R4, R4, UR17, R23 ;  /* 0x0000001104047c24 */ /* 0x000fc4000f8e0217 */
[----:B0-----:R-:W-:Y:S02]  /*a060*/  @P0 IMAD R19, R21, R24, R14 ;  /* 0x0000001815130224 */ /* 0x001fe400078e020e */
[----:B------:R-:W-:Y:S01]  /*a070*/  IMAD R22, R5, UR4, R22 ;  /* 0x0000000405167c24 */ /* 0x000fe2000f8e0216 */
[----:B------:R-:W-:Y:S01]  /*a080*/  ULDC UR4, c[0x0][0x600] ;  /* 0x0001800000047ab9 */ /* 0x000fe20000000800 */
[----:B------:R-:W-:Y:S02]  /*a090*/  IMAD R20, R4, UR5, R19 ;  /* 0x0000000504147c24 */ /* 0x000fe4000f8e0213 */
[----:B------:R-:W-:Y:S02]  /*a0a0*/  IMAD R5, R22, UR4, R7 ;  /* 0x0000000416057c24 */ /* 0x000fe4000f8e0207 */
[----:B------:R-:W-:Y:S02]  /*a0b0*/  IMAD.MOV.U32 R4, RZ, RZ, 0x1 ;  /* 0x00000001ff047424 */ /* 0x000fe400078e00ff */
[----:B------:R-:W-:Y:S01]  /*a0c0*/  IMAD.MOV.U32 R7, RZ, RZ, R15 ;  /* 0x000000ffff077224 */ /* 0x000fe200078e000f */
[----:B------:R-:W-:-:S02]  /*a0d0*/  SEL R19, R5, R20, !P0 ;  /* 0x0000001405137207 */ /* 0x000fc40004000000 */
[----:B------:R-:W-:-:S07]  /*a0e0*/  SEL R20, R20, R5, !P0 ;  /* 0x0000000514147207 */ /* 0x000fce0004000000 */
.L_x_238:
[----:B------:R-:W-:Y:S05]  /*a0f0*/  BSYNC B1 ;  /* 0x0000000000017941 */ /* 0x000fea0003800000 */
.L_x_237:
[----:B------:R-:W-:-:S13]  /*a100*/  LOP3.LUT P0, RZ, R4, 0xff, RZ, 0xc0, !PT ;  /* 0x000000ff04ff7812 */ /* 0x000fda000780c0ff */
[----:B------:R-:W-:Y:S05]  /*a110*/  @P0 BRA `(.L_x_241) ;  /* 0xfffffff4003c0947 */ /* 0x000fea000383ffff */
[----:B------:R-:W-:Y:S05]  /*a120*/  BSYNC B0 ;  /* 0x0000000000007941 */ /* 0x000fea0003800000 */
.L_x_230:
[----:B------:R-:W-:-:S03]  /*a130*/  UMOV UR4, 0xffffffff ;  /* 0xffffffff00047882 */ /* 0x000fc60000000000 */
[----:B------:R-:W-:Y:S05]  /*a140*/  BRA.DIV UR4, `(.L_x_242) ;  /* 0x00000006045c7947 */ /* 0x000fea000b800000 */
[----:B------:R-:W-:-:S13]  /*a150*/  ELECT P6, URZ, PT ;  /* 0x00000000003f782f */ /* 0x000fda00038c0000 */
.L_x_258:
[----:B------:R-:W-:Y:S04]  /*a160*/  BSSY B0, `(.L_x_243) ;  /* 0x000003d000007945 */ /* 0x000fe80003800000 */
[----:B------:R-:W-:Y:S05]  /*a170*/  @!P6 BRA `(.L_x_244) ;  /* 0x0000000000ece947 */ /* 0x000fea0003800000 */
[----:B------:R-:W-:-:S04]  /*a180*/  LOP3.LUT R18, R18, 0x2, RZ, 0xfc, !PT ;  /* 0x0000000212127812 */ /* 0x000fc800078efcff */
[----:B------:R-:W-:-:S13]  /*a190*/  ISETP.NE.AND P0, PT, R18, 0x3, PT ;  /* 0x000000031200780c */ /* 0x000fda0003f05270 */
[----:B------:R-:W-:Y:S05]  /*a1a0*/  @!P0 BRA `(.L_x_245) ;  /* 0x0000000000048947 */ /* 0x000fea0003800000 */
[----:B------:R-:W-:Y:S01]  /*a1b0*/  BPT.TRAP 0x1 ;  /* 0x000000040000795c */ /* 0x000fe20000300000 */
.L_x_245:
[----:B------:R-:W0:Y:S01]  /*a1c0*/  S2R R5, SR_CgaCtaId ;  /* 0x0000000000057919 */ /* 0x000e220000008800 */
[----:B------:R-:W-:Y:S02]  /*a1d0*/  MOV R0, 0x400 ;  /* 0x0000040000007802 */ /* 0x000fe40000000f00 */
[----:B------:R-:W-:Y:S02]  /*a1e0*/  SHF.L.U32 R2, R3, 0x1f, RZ ;  /* 0x0000001f03027819 */ /* 0x000fe400000006ff */
[----:B0-----:R-:W-:-:S05]  /*a1f0*/  LEA R5, R5, R0, 0x18 ;  /* 0x0000000005057211 */ /* 0x001fca00078ec0ff */
[----:B------:R-:W-:-:S04]  /*a200*/  VIADD R5, R5, 0x30 ;  /* 0x0000003005057836 */ /* 0x000fc80000000000 */
[C---:B------:R-:W-:Y:S02]  /*a210*/  IMAD R7, R8.reuse, 0x8, R5 ;  /* 0x0000000808077824 */ /* 0x040fe400078e0205 */
[----:B------:R-:W-:Y:S02]  /*a220*/  VIADD R8, R8, 0x1 ;  /* 0x0000000108087836 */ /* 0x000fe40000000000 */
[----:B------:R-:W0:Y:S03]  /*a230*/  SYNCS.PHASECHK.TRANS64.TRYWAIT P0, [R7+URZ], R2 ;  /* 0x00000002070075a7 */ /* 0x000e26000800017f */
[----:B------:R-:W-:-:S04]  /*a240*/  ISETP.NE.AND P1, PT, R8, 0x6, PT ;  /* 0x000000060800780c */ /* 0x000fc80003f25270 */
[----:B------:R-:W-:Y:S02]  /*a250*/  SEL R0, RZ, 0x1, P1 ;  /* 0x00000001ff007807 */ /* 0x000fe40000800000 */
[----:B------:R-:W-:Y:S02]  /*a260*/  SEL R8, R8, RZ, P1 ;  /* 0x000000ff08087207 */ /* 0x000fe40000800000 */
[----:B------:R-:W-:-:S03]  /*a270*/  LOP3.LUT R9, R3, R0, RZ, 0x3c, !PT ;  /* 0x0000000003097212 */ /* 0x000fc600078e3cff */
[----:B------:R-:W-:Y:S01]  /*a280*/  IMAD R6, R8, 0x8, R5 ;  /* 0x0000000808067824 */ /* 0x000fe200078e0205 */
[----:B------:R-:W-:Y:S01]  /*a290*/  SHF.L.U32 R3, R9, 0x1f, RZ ;  /* 0x0000001f09037819 */ /* 0x000fe200000006ff */
[----:B0-----:R-:W-:Y:S06]  /*a2a0*/  @!P0 BRA `(.L_x_246) ;  /* 0x0000000400248947 */ /* 0x001fec0003800000 */
.L_x_259:
[----:B------:R-:W1:Y:S01]  /*a2b0*/  SYNCS.PHASECHK.TRANS64.TRYWAIT P0, [R6+URZ], R3 ;  /* 0x00000003060075a7 */ /* 0x000e62000800017f */
[----:B------:R-:W-:-:S04]  /*a2c0*/  IADD3 R0, R8, 0x1, RZ ;  /* 0x0000000108007810 */ /* 0x000fc80007ffe0ff */
[----:B------:R-:W-:-:S04]  /*a2d0*/  ISETP.NE.AND P1, PT, R0, 0x6, PT ;  /* 0x000000060000780c */ /* 0x000fc80003f25270 */
[----:B0-----:R-:W-:Y:S02]  /*a2e0*/  SEL R2, RZ, 0x1, P1 ;  /* 0x00000001ff027807 */ /* 0x001fe40000800000 */
[----:B------:R-:W-:Y:S02]  /*a2f0*/  SEL R0, R0, RZ, P1 ;  /* 0x000000ff00007207 */ /* 0x000fe40000800000 */
[----:B------:R-:W-:-:S03]  /*a300*/  LOP3.LUT R9, R9, R2, RZ, 0x3c, !PT ;  /* 0x0000000209097212 */ /* 0x000fc600078e3cff */
[----:B------:R-:W-:Y:S01]  /*a310*/  IMAD R7, R0, 0x8, R5 ;  /* 0x0000000800077824 */ /* 0x000fe200078e0205 */
[----:B------:R-:W-:Y:S01]  /*a320*/  SHF.L.U32 R4, R9, 0x1f, RZ ;  /* 0x0000001f09047819 */ /* 0x000fe200000006ff */
[----:B-1----:R-:W-:Y:S06]  /*a330*/  @!P0 BRA `(.L_x_247) ;  /* 0x0000000400148947 */ /* 0x002fec0003800000 */
.L_x_260:
[----:B------:R-:W1:Y:S01]  /*a340*/  SYNCS.PHASECHK.TRANS64.TRYWAIT P0, [R7+URZ], R4 ;  /* 0x00000004070075a7 */ /* 0x000e62000800017f */
[----:B------:R-:W-:-:S05]  /*a350*/  VIADD R0, R0, 0x1 ;  /* 0x0000000100007836 */ /* 0x000fca0000000000 */
[----:B------:R-:W-:-:S04]  /*a360*/  ISETP.NE.AND P1, PT, R0, 0x6, PT ;  /* 0x000000060000780c */ /* 0x000fc80003f25270 */
[----:B------:R-:W-:Y:S02]  /*a370*/  SEL R2, RZ, 0x1, P1 ;  /* 0x00000001ff027807 */ /* 0x000fe40000800000 */
[----:B------:R-:W-:Y:S02]  /*a380*/  SEL R0, R0, RZ, P1 ;  /* 0x000000ff00007207 */ /* 0x000fe40000800000 */
[----:B------:R-:W-:-:S03]  /*a390*/  LOP3.LUT R9, R9, R2, RZ, 0x3c, !PT ;  /* 0x0000000209097212 */ /* 0x000fc600078e3cff */
[----:B0-----:R-:W-:Y:S01]  /*a3a0*/  IMAD R6, R0, 0x8, R5 ;  /* 0x0000000800067824 */ /* 0x001fe200078e0205 */
[----:B------:R-:W-:Y:S01]  /*a3b0*/  SHF.L.U32 R3, R9, 0x1f, RZ ;  /* 0x0000001f09037819 */ /* 0x000fe200000006ff */
[----:B-1----:R-:W-:Y:S06]  /*a3c0*/  @!P0 BRA `(.L_x_248) ;  /* 0x0000000400048947 */ /* 0x002fec0003800000 */
.L_x_261:
        /* <DEDUP_REMOVED lines=9> */
.L_x_262:
[----:B------:R-:W1:Y:S01]  /*a460*/  SYNCS.PHASECHK.TRANS64.TRYWAIT P0, [R7+URZ], R4 ;  /* 0x00000004070075a7 */ /* 0x000e62000800017f */
[----:B------:R-:W-:-:S05]  /*a470*/  VIADD R0, R0, 0x1 ;  /* 0x0000000100007836 */ /* 0x000fca0000000000 */
[----:B------:R-:W-:-:S04]  /*a480*/  ISETP.NE.AND P1, PT, R0, 0x6, PT ;  /* 0x000000060000780c */ /* 0x000fc80003f25270 */
[----:B------:R-:W-:Y:S02]  /*a490*/  SEL R2, RZ, 0x1, P1 ;  /* 0x00000001ff027807 */ /* 0x000fe40000800000 */
[----:B------:R-:W-:Y:S02]  /*a4a0*/  SEL R0, R0, RZ, P1 ;  /* 0x000000ff00007207 */ /* 0x000fe40000800000 */
[----:B------:R-:W-:Y:S01]  /*a4b0*/  LOP3.LUT R2, R9, R2, RZ, 0x3c, !PT ;  /* 0x0000000209027212 */ /* 0x000fe200078e3cff */
[----:B-1----:R-:W-:Y:S06]  /*a4c0*/  @!P0 BRA `(.L_x_250) ;  /* 0x0000000000ec8947 */ /* 0x002fec0003800000 */
.L_x_263:
[----:B------:R-:W-:Y:S01]  /*a4d0*/  IMAD R5, R0, 0x8, R5 ;  /* 0x0000000800057824 */ /* 0x000fe200078e0205 */
[----:B------:R-:W-:-:S07]  /*a4e0*/  SHF.L.U32 R0, R2, 0x1f, RZ ;  /* 0x0000001f02007819 */ /* 0x000fce00000006ff */
.L_x_251:
[----:B--2---:R2:W3:Y:S02]  /*a4f0*/  SYNCS.PHASECHK.TRANS64.TRYWAIT P0, [R5+URZ], R0 ;  /* 0x00000000050075a7 */ /* 0x0044e4000800017f */
[----:B---3--:R-:W-:Y:S05]  /*a500*/  @!P0 NANOSLEEP.SYNCS 0x989680 ;  /* 0x009896800000895d */ /* 0x008fea0003900000 */
[----:B------:R-:W3:Y:S02]  /*a510*/  @!P0 SYNCS.PHASECHK.TRANS64 P0, [R5+URZ], R0 ;  /* 0x00000000050085a7 */ /* 0x000ee4000800007f */
[----:B---3--:R-:W-:Y:S05]  /*a520*/  @!P0 BRA `(.L_x_251) ;  /* 0xfffffffc00f08947 */ /* 0x008fea000383ffff */
.L_x_244:
[----:B------:R-:W-:Y:S05]  /*a530*/  BSYNC B0 ;  /* 0x0000000000007941 */ /* 0x000fea0003800000 */
.L_x_243:
[----:B------:R-:W-:Y:S05]  /*a540*/  EXIT ;  /* 0x000000000000794d */ /* 0x000fea0003800000 */
.L_x_21:
[----:B-1----:R1:W2:Y:S02]  /*a550*/  SYNCS.PHASECHK.TRANS64.TRYWAIT P1, [R3+URZ], R0 ;  /* 0x00000000030075a7 */ /* 0x0022a4000802017f */
[----:B--2---:R-:W-:Y:S05]  /*a560*/  @!P1 NANOSLEEP.SYNCS 0x989680 ;  /* 0x009896800000995d */ /* 0x004fea0003900000 */
[----:B------:R-:W2:Y:S02]  /*a570*/  @!P1 SYNCS.PHASECHK.TRANS64 P1, [R3+URZ], R0 ;  /* 0x00000000030095a7 */ /* 0x000ea4000802007f */
[----:B--2---:R-:W-:Y:S05]  /*a580*/  @!P1 BRA `(.L_x_21) ;  /* 0xfffffffc00f09947 */ /* 0x004fea000383ffff */
[----:B------:R-:W-:Y:S05]  /*a590*/  BRA `(.L_x_20) ;  /* 0xffffff7000987947 */ /* 0x000fea000383ffff */
.L_x_26:
[----:B-1----:R1:W2:Y:S02]  /*a5a0*/  SYNCS.PHASECHK.TRANS64.TRYWAIT P1, [R5+URZ], R4 ;  /* 0x00000004050075a7 */ /* 0x0022a4000802017f */
[----:B--2---:R-:W-:Y:S05]  /*a5b0*/  @!P1 NANOSLEEP.SYNCS 0x989680 ;  /* 0x009896800000995d */ /* 0x004fea0003900000 */
[----:B------:R-:W2:Y:S02]  /*a5c0*/  @!P1 SYNCS.PHASECHK.TRANS64 P1, [R5+URZ], R4 ;  /* 0x00000004050095a7 */ /* 0x000ea4000802007f */
[----:B--2---:R-:W-:Y:S05]  /*a5d0*/  @!P1 BRA `(.L_x_26) ;  /* 0xfffffffc00f09947 */ /* 0x004fea000383ffff */
[----:B------:R-:W-:Y:S05]  /*a5e0*/  BRA `(.L_x_25) ;  /* 0xffffff7400c47947 */ /* 0x000fea000383ffff */
.L_x_231:
[----:B------:R-:W-:Y:S01]  /*a5f0*/  BSSY B1, `(.L_x_252) ;  /* 0x0000006000017945 */ /* 0x000fe20003800000 */
[----:B------:R-:W-:-:S07]  /*a600*/  IMAD.MOV.U32 R15, RZ, RZ, -0x1 ;  /* 0xffffffffff0f7424 */ /* 0x000fce00078e00ff */
[----:B------:R-:W-:Y:S05]  /*a610*/  WARPSYNC.COLLECTIVE R15, `(.L_x_253) ;  /* 0x000000000f0c7348 */ /* 0x000fea0003c00000 */
[----:B------:R-:W-:Y:S02]  /*a620*/  ELECT P6, UR62, PT ;  /* 0x00000000003e782f */ /* 0x000fe400038c0000 */
[----:B------:R-:W-:Y:S01]  /*a630*/  MOV R14, UR62 ;  /* 0x0000003e000e7c02 */ /* 0x000fe20008000f00 */
[----:B------:R-:W-:Y:S10]  /*a640*/  ENDCOLLECTIVE ;  /* 0x000000000000791b */ /* 0x000ff40003800000 */
.L_x_253:
[----:B------:R-:W-:Y:S05]  /*a650*/  BSYNC B1 ;  /* 0x0000000000017941 */ /* 0x000fea0003800000 */
.L_x_252:
[----:B------:R-:W-:Y:S05]  /*a660*/  BRA `(.L_x_254) ;  /* 0xffffffec00f47947 */ /* 0x000fea000383ffff */
.L_x_234:
[----:B0-----:R0:W1:Y:S02]  /*a670*/  SYNCS.PHASECHK.TRANS64.TRYWAIT P0, [R21+URZ+0x30], R6 ;  /* 0x00003006150075a7 */ /* 0x001064000800017f */
[----:B-1----:R-:W-:Y:S05]  /*a680*/  @!P0 NANOSLEEP.SYNCS 0x989680 ;  /* 0x009896800000895d */ /* 0x002fea0003900000 */
[----:B------:R-:W1:Y:S02]  /*a690*/  @!P0 SYNCS.PHASECHK.TRANS64 P0, [R21+URZ+0x30], R6 ;  /* 0x00003006150085a7 */ /* 0x000e64000800007f */
[----:B-1----:R-:W-:Y:S05]  /*a6a0*/  @!P0 BRA `(.L_x_234) ;  /* 0xfffffffc00f08947 */ /* 0x002fea000383ffff */
[----:B------:R-:W-:Y:S05]  /*a6b0*/  BRA `(.L_x_255) ;  /* 0xfffffff000307947 */ /* 0x000fea000383ffff */
.L_x_242:
[----:B------:R-:W-:Y:S01]  /*a6c0*/  BSSY B0, `(.L_x_256) ;  /* 0x0000006000007945 */ /* 0x000fe20003800000 */
[----:B------:R-:W-:-:S07]  /*a6d0*/  IMAD.MOV.U32 R15, RZ, RZ, -0x1 ;  /* 0xffffffffff0f7424 */ /* 0x000fce00078e00ff */
[----:B------:R-:W-:Y:S05]  /*a6e0*/  WARPSYNC.COLLECTIVE R15, `(.L_x_257) ;  /* 0x000000000f0c7348 */ /* 0x000fea0003c00000 */
[----:B------:R-:W-:Y:S02]  /*a6f0*/  ELECT P6, UR62, PT ;  /* 0x00000000003e782f */ /* 0x000fe400038c0000 */
[----:B------:R-:W-:Y:S01]  /*a700*/  MOV R14, UR62 ;  /* 0x0000003e000e7c02 */ /* 0x000fe20008000f00 */
[----:B------:R-:W-:Y:S10]  /*a710*/  ENDCOLLECTIVE ;  /* 0x000000000000791b */ /* 0x000ff40003800000 */
.L_x_257:
[----:B------:R-:W-:Y:S05]  /*a720*/  BSYNC B0 ;  /* 0x0000000000007941 */ /* 0x000fea0003800000 */
.L_x_256:
[----:B------:R-:W-:Y:S05]  /*a730*/  BRA `(.L_x_258) ;  /* 0xfffffff800887947 */ /* 0x000fea000383ffff */
.L_x_246:
[----:B0-----:R0:W1:Y:S02]  /*a740*/  SYNCS.PHASECHK.TRANS64.TRYWAIT P0, [R7+URZ], R2 ;  /* 0x00000002070075a7 */ /* 0x001064000800017f */
[----:B-1----:R-:W-:Y:S05]  /*a750*/  @!P0 NANOSLEEP.SYNCS 0x989680 ;  /* 0x009896800000895d */ /* 0x002fea0003900000 */
[----:B------:R-:W1:Y:S02]  /*a760*/  @!P0 SYNCS.PHASECHK.TRANS64 P0, [R7+URZ], R2 ;  /* 0x00000002070085a7 */ /* 0x000e64000800007f */
[----:B-1----:R-:W-:Y:S05]  /*a770*/  @!P0 BRA `(.L_x_246) ;  /* 0xfffffffc00f08947 */ /* 0x002fea000383ffff */
[----:B------:R-:W-:Y:S05]  /*a780*/  BRA `(.L_x_259) ;  /* 0xfffffff800c87947 */ /* 0x000fea000383ffff */
.L_x_247:
[----:B0-----:R0:W1:Y:S02]  /*a790*/  SYNCS.PHASECHK.TRANS64.TRYWAIT P0, [R6+URZ], R3 ;  /* 0x00000003060075a7 */ /* 0x001064000800017f */
[----:B-1----:R-:W-:Y:S05]  /*a7a0*/  @!P0 NANOSLEEP.SYNCS 0x989680 ;  /* 0x009896800000895d */ /* 0x002fea0003900000 */
[----:B------:R-:W1:Y:S02]  /*a7b0*/  @!P0 SYNCS.PHASECHK.TRANS64 P0, [R6+URZ], R3 ;  /* 0x00000003060085a7 */ /* 0x000e64000800007f */
[----:B-1----:R-:W-:Y:S05]  /*a7c0*/  @!P0 BRA `(.L_x_247) ;  /* 0xfffffffc00f08947 */ /* 0x002fea000383ffff */
[----:B------:R-:W-:Y:S05]  /*a7d0*/  BRA `(.L_x_260) ;  /* 0xfffffff800d87947 */ /* 0x000fea000383ffff */
.L_x_248:
[----:B0-----:R0:W1:Y:S02]  /*a7e0*/  SYNCS.PHASECHK.TRANS64.TRYWAIT P0, [R7+URZ], R4 ;  /* 0x00000004070075a7 */ /* 0x001064000800017f */
[----:B-1----:R-:W-:Y:S05]  /*a7f0*/  @!P0 NANOSLEEP.SYNCS 0x989680 ;  /* 0x009896800000895d */ /* 0x002fea0003900000 */
[----:B------:R-:W1:Y:S02]  /*a800*/  @!P0 SYNCS.PHASECHK.TRANS64 P0, [R7+URZ], R4 ;  /* 0x00000004070085a7 */ /* 0x000e64000800007f */
[----:B-1----:R-:W-:Y:S05]  /*a810*/  @!P0 BRA `(.L_x_248) ;  /* 0xfffffffc00f08947 */ /* 0x002fea000383ffff */
[----:B------:R-:W-:Y:S05]  /*a820*/  BRA `(.L_x_261) ;  /* 0xfffffff800e87947 */ /* 0x000fea000383ffff */
.L_x_249:
[----:B0-----:R0:W1:Y:S02]  /*a830*/  SYNCS.PHASECHK.TRANS64.TRYWAIT P0, [R6+URZ], R3 ;  /* 0x00000003060075a7 */ /* 0x001064000800017f */
[----:B-1----:R-:W-:Y:S05]  /*a840*/  @!P0 NANOSLEEP.SYNCS 0x989680 ;  /* 0x009896800000895d */ /* 0x002fea0003900000 */
[----:B------:R-:W1:Y:S02]  /*a850*/  @!P0 SYNCS.PHASECHK.TRANS64 P0, [R6+URZ], R3 ;  /* 0x00000003060085a7 */ /* 0x000e64000800007f */
[----:B-1----:R-:W-:Y:S05]  /*a860*/  @!P0 BRA `(.L_x_249) ;  /* 0xfffffffc00f08947 */ /* 0x002fea000383ffff */
[----:B------:R-:W-:Y:S05]  /*a870*/  BRA `(.L_x_262) ;  /* 0xfffffff800f87947 */ /* 0x000fea000383ffff */
.L_x_250:
[----:B-1----:R1:W2:Y:S02]  /*a880*/  SYNCS.PHASECHK.TRANS64.TRYWAIT P0, [R7+URZ], R4 ;  /* 0x00000004070075a7 */ /* 0x0022a4000800017f */
[----:B--2---:R-:W-:Y:S05]  /*a890*/  @!P0 NANOSLEEP.SYNCS 0x989680 ;  /* 0x009896800000895d */ /* 0x004fea0003900000 */
[----:B------:R-:W2:Y:S02]  /*a8a0*/  @!P0 SYNCS.PHASECHK.TRANS64 P0, [R7+URZ], R4 ;  /* 0x00000004070085a7 */ /* 0x000ea4000800007f */
[----:B--2---:R-:W-:Y:S05]  /*a8b0*/  @!P0 BRA `(.L_x_250) ;  /* 0xfffffffc00f08947 */ /* 0x004fea000383ffff */
[----:B------:R-:W-:Y:S05]  /*a8c0*/  BRA `(.L_x_263) ;  /* 0xfffffffc00007947 */ /* 0x000fea000383ffff */
.L_x_264:
[----:B------:R-:W-:-:S00]  /*a8d0*/  BRA `(.L_x_264) ;  /* 0xfffffffc00fc7947 */ /* 0x000fc0000383ffff */
[----:B------:R-:W-:-:S00]  /*a8e0*/  NOP ;  /* 0x0000000000007918 */ /* 0x000fc00000000000 */
        /* <DEDUP_REMOVED lines=9> */
.L_x_265:


//--------------------- .nv.global.init           --------------------------
	.section	.nv.global.init,"aw",@progbits
.nv.global.init:
	.type		$str$22,@object
	.size		$str$22,($str$23 - $str$22)
$str$22:
        /*0000*/ 	.byte	0x6b, 0x5f, 0x74, 0x69, 0x6c, 0x65, 0x5f, 0x63, 0x6f, 0x75, 0x6e, 0x74, 0x20, 0x3e, 0x3d, 0x20
        /*0010*/ 	.byte	0x31, 0x00
	.type		$str$23,@object
	.size		$str$23,(__unnamed_1 - $str$23)
$str$23:
        /*0012*/ 	.byte	0x2f, 0x74, 0x6d, 0x70, 0x2f, 0x63, 0x75, 0x74, 0x6c, 0x61, 0x73, 0x73, 0x5f, 0x73, 0x77, 0x65
        /*0022*/ 	.byte	0x65, 0x70, 0x5f, 0x73, 0x72, 0x63, 0x2f, 0x69, 0x6e, 0x63, 0x6c, 0x75, 0x64, 0x65, 0x2f, 0x63
        /*0032*/ 	.byte	0x75, 0x74, 0x6c, 0x61, 0x73, 0x73, 0x2f, 0x67, 0x65, 0x6d, 0x6d, 0x2f, 0x63, 0x6f, 0x6c, 0x6c
        /*0042*/ 	.byte	0x65, 0x63, 0x74, 0x69, 0x76, 0x65, 0x2f, 0x73, 0x6d, 0x39, 0x30, 0x5f, 0x6d, 0x6d, 0x61, 0x5f
        /*0052*/ 	.byte	0x74, 0x6d, 0x61, 0x5f, 0x67, 0x6d, 0x6d, 0x61, 0x5f, 0x73, 0x73, 0x5f, 0x77, 0x61, 0x72, 0x70
        /*0062*/ 	.byte	0x73, 0x70, 0x65, 0x63, 0x69, 0x61, 0x6c, 0x69, 0x7a, 0x65, 0x64, 0x2e, 0x68, 0x70, 0x70, 0x00
	.type		__unnamed_1,@object
	.size		__unnamed_1,(.L_0 - __unnamed_1)
__unnamed_1:
        /*0072*/ 	.byte	0x76, 0x6f, 0x69, 0x64, 0x20, 0x63, 0x75, 0x74, 0x6c, 0x61, 0x73, 0x73, 0x3a, 0x3a, 0x67, 0x65
        /* <DEDUP_REMOVED lines=180> */
        /*0bc2*/ 	.byte	0x74, 0x65, 0x3a, 0x3a, 0x69, 0x64, 0x65, 0x6e, 0x74, 0x69, 0x74, 0x79, 0x5d, 0x00
.L_0:


//--------------------- .nv.shared._ZN7cutlass13device_kernelINS_4gemm6kernel13GemmUniversalIN4cute5tupleIJiiiiEEENS1_10collective13CollectiveMmaINS1_34MainloopSm90TmaGmmaWarpSpecializedILi6ENS5_IJNS4_1CILi2EEENSA_ILi1EEESC_EEENS1_35KernelTmaWarpSpecializedCooperativeEEENS5_IJNSA_ILi192EEENSA_ILi96EEENSA_ILi64EEEEEENS_10bfloat16_tENS5_IJlSC_lEEESK_SL_NS4_8TiledMMAINS4_8MMA_AtomIJNS4_4SM904GMMA27MMA_64x96x16_F32BF16BF16_SSILNSP_5MajorE0ELSR_0ELNSP_7ScaleInE1ELSS_1EEEEEENS4_6LayoutISD_NS5_IJSC_NSA_ILi0EEESW_EEEEENS5_IJNS4_10UnderscoreESZ_SZ_EEEEENS4_13SM90_TMA_LOADENS4_14ComposedLayoutINS4_7SwizzleILi3ELi4ELi3EEENS4_18smem_ptr_flag_bitsILi16EEENSV_INS5_IJNSA_ILi8EEESI_EEENS5_IJSI_SC_EEEEEEEvNS4_8identityENS4_23SM90_TMA_LOAD_MULTICASTES1C_vS1D_EENS_8epilogue10collective6detail29Sm90TmaWarpSpecializedAdapterINS1H_15DefaultEpilogueISK_SL_SL_NS1G_6thread17LinearCombinationISK_Li1EffLNS1L_9ScaleType4KindE0ELNS_15FloatRoundStyleE2ESK_EENS1_15EpilogueDefaultEEEEEvvEEEEvNT_6ParamsE --------------------------
	.section	.nv.shared._ZN7cutlass13device_kernelINS_4gemm6kernel13GemmUniversalIN4cute5tupleIJiiiiEEENS1_10collective13CollectiveMmaINS1_34MainloopSm90TmaGmmaWarpSpecializedILi6ENS5_IJNS4_1CILi2EEENSA_ILi1EEESC_EEENS1_35KernelTmaWarpSpecializedCooperativeEEENS5_IJNSA_ILi192EEENSA_ILi96EEENSA_ILi64EEEEEENS_10bfloat16_tENS5_IJlSC_lEEESK_SL_NS4_8TiledMMAINS4_8MMA_AtomIJNS4_4SM904GMMA27MMA_64x96x16_F32BF16BF16_SSILNSP_5MajorE0ELSR_0ELNSP_7ScaleInE1ELSS_1EEEEEENS4_6LayoutISD_NS5_IJSC_NSA_ILi0EEESW_EEEEENS5_IJNS4_10UnderscoreESZ_SZ_EEEEENS4_13SM90_TMA_LOADENS4_14ComposedLayoutINS4_7SwizzleILi3ELi4ELi3EEENS4_18smem_ptr_flag_bitsILi16EEENSV_INS5_IJNSA_ILi8EEESI_EEENS5_IJSI_SC_EEEEEEEvNS4_8identityENS4_23SM90_TMA_LOAD_MULTICASTES1C_vS1D_EENS_8epilogue10collective6detail29Sm90TmaWarpSpecializedAdapterINS1H_15DefaultEpilogueISK_SL_SL_NS1G_6thread17LinearCombinationISK_Li1EffLNS1L_9ScaleType4KindE0ELNS_15FloatRoundStyleE2ESK_EENS1_15EpilogueDefaultEEEEEvvEEEEvNT_6ParamsE,"aw",@nobits
	.sectionflags	@""
	.align	16
	.zero		1024


//--------------------- .nv.shared.reserved.0     --------------------------
	.section	.nv.shared.reserved.0,"aw",@nobits
	.weak		__nv_reservedSMEM_offset_0_alias
	.size		__nv_reservedSMEM_offset_0_alias, 0, 0
	.other		__nv_reservedSMEM_offset_0_alias,@"STO_CUDA_RESERVED_SHARED STV_DEFAULT"
__nv_reservedSMEM_offset_0_alias:
	.zero		0


//--------------------- .nv.global                --------------------------
	.section	.nv.global,"aw",@nobits
.nv.global:
	.type		_ZN39_INTERNAL_0406f500_4_k_cu_f26d3e34_39654cute1_E,@object
	.size		_ZN39_INTERNAL_0406f500_4_k_cu_f26d3e34_39654cute1_E,(_ZN39_INTERNAL_0406f500_4_k_cu_f26d3e34_39654cuda3std3__45__cpo6cbeginE - _ZN39_INTERNAL_0406f500_4_k_cu_f26d3e34_39654cute1_E)
_ZN39_INTERNAL_0406f500_4_k_cu_f26d3e34_39654cute1_E:
	.zero		1
	.type		_ZN39_INTERNAL_0406f500_4_k_cu_f26d3e34_39654cuda3std3__45__cpo6cbeginE,@object
	.size		_ZN39_INTERNAL_0406f500_4_k_cu_f26d3e34_39654cuda3std3__45__cpo6cbeginE,(_ZN39_INTERNAL_0406f500_4_k_cu_f26d3e34_39654cuda3std3__48in_placeE - _ZN39_INTERNAL_0406f500_4_k_cu_f26d3e34_39654cuda3std3__45__cpo6cbeginE)
_ZN39_INTERNAL_0406f500_4_k_cu_f26d3e34_39654cuda3std3__45__cpo6cbeginE:
	.zero		1
	.type		_ZN39_INTERNAL_0406f500_4_k_cu_f26d3e34_39654cuda3std3__48in_placeE,@object
	.size		_ZN39_INTERNAL_0406f500_4_k_cu_f26d3e34_39654cuda3std3__48in_placeE,(_ZN39_INTERNAL_0406f500_4_k_cu_f26d3e34_39654cuda3std6ranges3__45__cpo9iter_moveE - _ZN39_INTERNAL_0406f500_4_k_cu_f26d3e34_39654cuda3std3__48in_placeE)
_ZN39_INTERNAL_0406f500_4_k_cu_f26d3e34_39654cuda3std3__48in_placeE:
	.zero		1
	.type		_ZN39_INTERNAL_0406f500_4_k_cu_f26d3e34_39654cuda3std6ranges3__45__cpo9iter_moveE,@object
	.size		_ZN39_INTERNAL_0406f500_4_k_cu_f26d3e34_39654cuda3std6ranges3__45__cpo9iter_moveE,(_ZN39_INTERNAL_0406f500_4_k_cu_f26d3e34_39654cuda3std3__45__cpo5beginE - _ZN39_INTERNAL_0406f500_4_k_cu_f26d3e34_39654cuda3std6ranges3__45__cpo9iter_moveE)
_ZN39_INTERNAL_0406f500_4_k_cu_f26d3e34_39654cuda3std6ranges3__45__cpo9iter_moveE:
	.zero		1
	.type		_ZN39_INTERNAL_0406f500_4_k_cu_f26d3e34_39654cuda3std3__45__cpo5beginE,@object
	.size		_ZN39_INTERNAL_0406f500_4_k_cu_f26d3e34_39654cuda3std3__45__cpo5beginE,(_ZN39_INTERNAL_0406f500_4_k_cu_f26d3e34_39654cuda3std3__441_GLOBAL__N__0406f500_4_k_cu_f26d3e34_39656ignoreE - _ZN39_INTERNAL_0406f500_4_k_cu_f26d3e34_39654cuda3std3__45__cpo5beginE)
_ZN39_INTERNAL_0406f500_4_k_cu_f26d3e34_39654cuda3std3__45__cpo5beginE:
	.zero		1
	.type		_ZN39_INTERNAL_0406f500_4_k_cu_f26d3e34_39654cuda3std3__441_GLOBAL__N__0406f500_4_k_cu_f26d3e34_39656ignoreE,@object
	.size		_ZN39_INTERNAL_0406f500_4_k_cu_f26d3e34_39654cuda3std3__441_GLOBAL__N__0406f500_4_k_cu_f26d3e34_39656ignoreE,(_ZN39_INTERNAL_0406f500_4_k_cu_f26d3e34_39654cute7productE - _ZN39_INTERNAL_0406f500_4_k_cu_f26d3e34_39654cuda3std3__441_GLOBAL__N__0406f500_4_k_cu_f26d3e34_39656ignoreE)
_ZN39_INTERNAL_0406f500_4_k_cu_f26d3e34_39654cuda3std3__441_GLOBAL__N__0406f500_4_k_cu_f26d3e34_39656ignoreE:
	.zero		1
	.type		_ZN39_INTERNAL_0406f500_4_k_cu_f26d3e34_39654cute7productE,@object
	.size		_ZN39_INTERNAL_0406f500_4_k_cu_f26d3e34_39654cute7productE,(_ZN39_INTERNAL_0406f500_4_k_cu_f26d3e34_39654cuda3std3__45__cpo3endE - _ZN39_INTERNAL_0406f500_4_k_cu_f26d3e34_39654cute7productE)
_ZN39_INTERNAL_0406f500_4_k_cu_f26d3e34_39654cute7productE:
	.zero		1
	.type		_ZN39_INTERNAL_0406f500_4_k_cu_f26d3e34_39654cuda3std3__45__cpo3endE,@object
	.size		_ZN39_INTERNAL_0406f500_4_k_cu_f26d3e34_39654cuda3std3__45__cpo3endE,(_ZN39_INTERNAL_0406f500_4_k_cu_f26d3e34_39654cuda3std3__419piecewise_constructE - _ZN39_INTERNAL_0406f500_4_k_cu_f26d3e34_39654cuda3std3__45__cpo3endE)
_ZN39_INTERNAL_0406f500_4_k_cu_f26d3e34_39654cuda3std3__45__cpo3endE:
	.zero		1
	.type		_ZN39_INTERNAL_0406f500_4_k_cu_f26d3e34_39654cuda3std3__419piecewise_constructE,@object
	.size		_ZN39_INTERNAL_0406f500_4_k_cu_f26d3e34_39654cuda3std3__419piecewise_constructE,(_ZN39_INTERNAL_0406f500_4_k_cu_f26d3e34_39654cuda3std3__45__cpo4cendE - _ZN39_INTERNAL_0406f500_4_k_cu_f26d3e34_39654cuda3std3__419piecewise_constructE)
_ZN39_INTERNAL_0406f500_4_k_cu_f26d3e34_39654cuda3std3__419piecewise_constructE:
	.zero		1
	.type		_ZN39_INTERNAL_0406f500_4_k_cu_f26d3e34_39654cuda3std3__45__cpo4cendE,@object
	.size		_ZN39_INTERNAL_0406f500_4_k_cu_f26d3e34_39654cuda3std3__45__cpo4cendE,(_ZN39_INTERNAL_0406f500_4_k_cu_f26d3e34_39654cuda3std6ranges3__45__cpo4swapE - _ZN39_INTERNAL_0406f500_4_k_cu_f26d3e34_39654cuda3std3__45__cpo4cendE)
_ZN39_INTERNAL_0406f500_4_k_cu_f26d3e34_39654cuda3std3__45__cpo4cendE:
	.zero		1
	.type		_ZN39_INTERNAL_0406f500_4_k_cu_f26d3e34_39654cuda3std6ranges3__45__cpo4swapE,@object
	.size		_ZN39_INTERNAL_0406f500_4_k_cu_f26d3e34_39654cuda3std6ranges3__45__cpo4swapE,(.L_8 - _ZN39_INTERNAL_0406f500_4_k_cu_f26d3e34_39654cuda3std6ranges3__45__cpo4swapE)
_ZN39_INTERNAL_0406f500_4_k_cu_f26d3e34_39654cuda3std6ranges3__45__cpo4swapE:
	.zero		1
.L_8:


//--------------------- .nv.constant0._ZN7cutlass13device_kernelINS_4gemm6kernel13GemmUniversalIN4cute5tupleIJiiiiEEENS1_10collective13CollectiveMmaINS1_34MainloopSm90TmaGmmaWarpSpecializedILi6ENS5_IJNS4_1CILi2EEENSA_ILi1EEESC_EEENS1_35KernelTmaWarpSpecializedCooperativeEEENS5_IJNSA_ILi192EEENSA_ILi96EEENSA_ILi64EEEEEENS_10bfloat16_tENS5_IJlSC_lEEESK_SL_NS4_8TiledMMAINS4_8MMA_AtomIJNS4_4SM904GMMA27MMA_64x96x16_F32BF16BF16_SSILNSP_5MajorE0ELSR_0ELNSP_7ScaleInE1ELSS_1EEEEEENS4_6LayoutISD_NS5_IJSC_NSA_ILi0EEESW_EEEEENS5_IJNS4_10UnderscoreESZ_SZ_EEEEENS4_13SM90_TMA_LOADENS4_14ComposedLayoutINS4_7SwizzleILi3ELi4ELi3EEENS4_18smem_ptr_flag_bitsILi16EEENSV_INS5_IJNSA_ILi8EEESI_EEENS5_IJSI_SC_EEEEEEEvNS4_8identityENS4_23SM90_TMA_LOAD_MULTICASTES1C_vS1D_EENS_8epilogue10collective6detail29Sm90TmaWarpSpecializedAdapterINS1H_15DefaultEpilogueISK_SL_SL_NS1G_6thread17LinearCombinationISK_Li1EffLNS1L_9ScaleType4KindE0ELNS_15FloatRoundStyleE2ESK_EENS1_15EpilogueDefaultEEEEEvvEEEEvNT_6ParamsE --------------------------
	.section	.nv.constant0._ZN7cutlass13device_kernelINS_4gemm6kernel13GemmUniversalIN4cute5tupleIJiiiiEEENS1_10collective13CollectiveMmaINS1_34MainloopSm90TmaGmmaWarpSpecializedILi6ENS5_IJNS4_1CILi2EEENSA_ILi1EEESC_EEENS1_35KernelTmaWarpSpecializedCooperativeEEENS5_IJNSA_ILi192EEENSA_ILi96EEENSA_ILi64EEEEEENS_10bfloat16_tENS5_IJlSC_lEEESK_SL_NS4_8TiledMMAINS4_8MMA_AtomIJNS4_4SM904GMMA27MMA_64x96x16_F32BF16BF16_SSILNSP_5MajorE0ELSR_0ELNSP_7ScaleInE1ELSS_1EEEEEENS4_6LayoutISD_NS5_IJSC_NSA_ILi0EEESW_EEEEENS5_IJNS4_10UnderscoreESZ_SZ_EEEEENS4_13SM90_TMA_LOADENS4_14ComposedLayoutINS4_7SwizzleILi3ELi4ELi3EEENS4_18smem_ptr_flag_bitsILi16EEENSV_INS5_IJNSA_ILi8EEESI_EEENS5_IJSI_SC_EEEEEEEvNS4_8identityENS4_23SM90_TMA_LOAD_MULTICASTES1C_vS1D_EENS_8epilogue10collective6detail29Sm90TmaWarpSpecializedAdapterINS1H_15DefaultEpilogueISK_SL_SL_NS1G_6thread17LinearCombinationISK_Li1EffLNS1L_9ScaleType4KindE0ELNS_15FloatRoundStyleE2ESK_EENS1_15EpilogueDefaultEEEEEvvEEEEvNT_6ParamsE,"a",@progbits
	.sectionflags	@""
	.align	4
.nv.constant0._ZN7cutlass13device_kernelINS_4gemm6kernel13GemmUniversalIN4cute5tupleIJiiiiEEENS1_10collective13CollectiveMmaINS1_34MainloopSm90TmaGmmaWarpSpecializedILi6ENS5_IJNS4_1CILi2EEENSA_ILi1EEESC_EEENS1_35KernelTmaWarpSpecializedCooperativeEEENS5_IJNSA_ILi192EEENSA_ILi96EEENSA_ILi64EEEEEENS_10bfloat16_tENS5_IJlSC_lEEESK_SL_NS4_8TiledMMAINS4_8MMA_AtomIJNS4_4SM904GMMA27MMA_64x96x16_F32BF16BF16_SSILNSP_5MajorE0ELSR_0ELNSP_7ScaleInE1ELSS_1EEEEEENS4_6LayoutISD_NS5_IJSC_NSA_ILi0EEESW_EEEEENS5_IJNS4_10UnderscoreESZ_SZ_EEEEENS4_13SM90_TMA_LOADENS4_14ComposedLayoutINS4_7SwizzleILi3ELi4ELi3EEENS4_18smem_ptr_flag_bitsILi16EEENSV_INS5_IJNSA_ILi8EEESI_EEENS5_IJSI_SC_EEEEEEEvNS4_8identityENS4_23SM90_TMA_LOAD_MULTICASTES1C_vS1D_EENS_8epilogue10collective6detail29Sm90TmaWarpSpecializedAdapterINS1H_15DefaultEpilogueISK_SL_SL_NS1G_6thread17LinearCombinationISK_Li1EffLNS1L_9ScaleType4KindE0ELNS_15FloatRoundStyleE2ESK_EENS1_15EpilogueDefaultEEEEEvvEEEEvNT_6ParamsE:
	.zero		1664


//--------------------- SYMBOLS --------------------------

	.type		.nv.reservedSmem.offset0,@object
	.size		.nv.reservedSmem.offset0,0x4
	.type		__assertfail,@function
